//
// Generated by NVIDIA NVVM Compiler
//
// Compiler Build ID: CL-36424714
// Cuda compilation tools, release 13.0, V13.0.88
// Based on NVVM 20.0.0
//

.version 9.0
.target sm_100
.address_size 64

	// .globl	_Z24evaluate_random_featuresiiiiiiPtS_PfPiS1_Py

.visible .entry _Z24evaluate_random_featuresiiiiiiPtS_PfPiS1_Py(
	.param .u32 _Z24evaluate_random_featuresiiiiiiPtS_PfPiS1_Py_param_0,
	.param .u32 _Z24evaluate_random_featuresiiiiiiPtS_PfPiS1_Py_param_1,
	.param .u32 _Z24evaluate_random_featuresiiiiiiPtS_PfPiS1_Py_param_2,
	.param .u32 _Z24evaluate_random_featuresiiiiiiPtS_PfPiS1_Py_param_3,
	.param .u32 _Z24evaluate_random_featuresiiiiiiPtS_PfPiS1_Py_param_4,
	.param .u32 _Z24evaluate_random_featuresiiiiiiPtS_PfPiS1_Py_param_5,
	.param .u64 .ptr .align 1 _Z24evaluate_random_featuresiiiiiiPtS_PfPiS1_Py_param_6,
	.param .u64 .ptr .align 1 _Z24evaluate_random_featuresiiiiiiPtS_PfPiS1_Py_param_7,
	.param .u64 .ptr .align 1 _Z24evaluate_random_featuresiiiiiiPtS_PfPiS1_Py_param_8,
	.param .u64 .ptr .align 1 _Z24evaluate_random_featuresiiiiiiPtS_PfPiS1_Py_param_9,
	.param .u64 .ptr .align 1 _Z24evaluate_random_featuresiiiiiiPtS_PfPiS1_Py_param_10,
	.param .u64 .ptr .align 1 _Z24evaluate_random_featuresiiiiiiPtS_PfPiS1_Py_param_11
)
{
	.reg .pred 	%p<20>;
	.reg .b16 	%rs<4>;
	.reg .b32 	%r<60>;
	.reg .b32 	%f<25>;
	.reg .b64 	%rd<30>;

	ld.param.u32 	%r19, [_Z24evaluate_random_featuresiiiiiiPtS_PfPiS1_Py_param_0];
	ld.param.u32 	%r15, [_Z24evaluate_random_featuresiiiiiiPtS_PfPiS1_Py_param_1];
	ld.param.u32 	%r16, [_Z24evaluate_random_featuresiiiiiiPtS_PfPiS1_Py_param_2];
	ld.param.u32 	%r20, [_Z24evaluate_random_featuresiiiiiiPtS_PfPiS1_Py_param_3];
	ld.param.u32 	%r17, [_Z24evaluate_random_featuresiiiiiiPtS_PfPiS1_Py_param_4];
	ld.param.u32 	%r18, [_Z24evaluate_random_featuresiiiiiiPtS_PfPiS1_Py_param_5];
	ld.param.u64 	%rd3, [_Z24evaluate_random_featuresiiiiiiPtS_PfPiS1_Py_param_6];
	ld.param.u64 	%rd8, [_Z24evaluate_random_featuresiiiiiiPtS_PfPiS1_Py_param_7];
	ld.param.u64 	%rd4, [_Z24evaluate_random_featuresiiiiiiPtS_PfPiS1_Py_param_8];
	ld.param.u64 	%rd5, [_Z24evaluate_random_featuresiiiiiiPtS_PfPiS1_Py_param_9];
	ld.param.u64 	%rd6, [_Z24evaluate_random_featuresiiiiiiPtS_PfPiS1_Py_param_10];
	ld.param.u64 	%rd7, [_Z24evaluate_random_featuresiiiiiiPtS_PfPiS1_Py_param_11];
	cvta.to.global.u64 	%rd1, %rd8;
	mul.lo.s32 	%r21, %r15, %r19;
	mul.lo.s32 	%r1, %r21, %r16;
	mov.u32 	%r22, %ctaid.x;
	mov.u32 	%r23, %ntid.x;
	mov.u32 	%r24, %tid.x;
	mad.lo.s32 	%r2, %r22, %r23, %r24;
	mov.u32 	%r25, %ctaid.y;
	mov.u32 	%r26, %ntid.y;
	mov.u32 	%r27, %tid.y;
	mad.lo.s32 	%r3, %r25, %r26, %r27;
	setp.ge.s32 	%p2, %r2, %r1;
	setp.ge.s32 	%p3, %r3, %r20;
	or.pred  	%p4, %p2, %p3;
	@%p4 bra 	$L__BB0_12;
	cvta.to.global.u64 	%rd9, %rd5;
	mul.lo.s32 	%r28, %r16, %r15;
	div.s32 	%r4, %r2, %r28;
	mul.lo.s32 	%r29, %r4, %r28;
	sub.s32 	%r30, %r2, %r29;
	div.s32 	%r5, %r30, %r15;
	mul.lo.s32 	%r31, %r5, %r15;
	sub.s32 	%r6, %r30, %r31;
	mul.wide.s32 	%rd10, %r2, 4;
	add.s64 	%rd11, %rd9, %rd10;
	ld.global.u32 	%r7, [%rd11];
	setp.eq.s32 	%p5, %r7, -1;
	@%p5 bra 	$L__BB0_12;
	or.b32  	%r33, %r5, %r15;
	or.b32  	%r34, %r33, %r6;
	shr.u32 	%r35, %r34, 31;
	and.b32  	%r36, %r35, 1;
	setp.eq.b32 	%p6, %r36, 1;
	setp.ge.s32 	%p7, %r5, %r16;
	or.pred  	%p1, %p7, %p6;
	mov.b32 	%r59, 0;
	@%p1 bra 	$L__BB0_4;
	mad.lo.s32 	%r37, %r4, %r16, %r5;
	mad.lo.s32 	%r38, %r37, %r15, %r6;
	cvta.to.global.u64 	%rd12, %rd3;
	mul.wide.s32 	%rd13, %r38, 2;
	add.s64 	%rd14, %rd12, %rd13;
	ld.global.u16 	%r59, [%rd14];
$L__BB0_4:
	mul.lo.s32 	%r39, %r3, 5;
	cvta.to.global.u64 	%rd15, %rd4;
	mul.wide.u32 	%rd16, %r39, 4;
	add.s64 	%rd2, %rd15, %rd16;
	ld.global.f32 	%f1, [%rd2+16];
	mov.f32 	%f24, 0f00000000;
	@%p1 bra 	$L__BB0_11;
	ld.global.f32 	%f2, [%rd2];
	ld.global.f32 	%f3, [%rd2+4];
	ld.global.f32 	%f4, [%rd2+8];
	ld.global.f32 	%f5, [%rd2+12];
	mad.lo.s32 	%r10, %r4, %r16, %r5;
	mad.lo.s32 	%r40, %r10, %r15, %r6;
	mul.wide.s32 	%rd17, %r40, 2;
	add.s64 	%rd18, %rd1, %rd17;
	ld.global.u16 	%rs1, [%rd18];
	setp.eq.s16 	%p8, %rs1, 0;
	@%p8 bra 	$L__BB0_11;
	cvt.rn.f32.u16 	%f15, %rs1;
	div.rn.f32 	%f16, %f2, %f15;
	cvt.rmi.s32.f32 	%r41, %f16;
	add.s32 	%r11, %r41, %r6;
	div.rn.f32 	%f17, %f3, %f15;
	cvt.rmi.s32.f32 	%r42, %f17;
	add.s32 	%r43, %r42, %r5;
	div.rn.f32 	%f18, %f4, %f15;
	cvt.rmi.s32.f32 	%r44, %f18;
	add.s32 	%r13, %r44, %r6;
	div.rn.f32 	%f19, %f5, %f15;
	cvt.rmi.s32.f32 	%r14, %f19;
	or.b32  	%r45, %r11, %r43;
	setp.lt.s32 	%p9, %r45, 0;
	setp.ge.s32 	%p10, %r11, %r15;
	setp.ge.s32 	%p11, %r43, %r16;
	or.pred  	%p12, %p10, %p11;
	or.pred  	%p13, %p12, %p9;
	mov.f32 	%f22, 0f00000000;
	@%p13 bra 	$L__BB0_8;
	add.s32 	%r46, %r10, %r42;
	mad.lo.s32 	%r47, %r46, %r15, %r11;
	mul.wide.s32 	%rd19, %r47, 2;
	add.s64 	%rd20, %rd1, %rd19;
	ld.global.u16 	%rs2, [%rd20];
	cvt.rn.f32.u16 	%f22, %rs2;
$L__BB0_8:
	add.s32 	%r48, %r14, %r5;
	or.b32  	%r49, %r13, %r48;
	setp.lt.s32 	%p14, %r49, 0;
	setp.ge.s32 	%p15, %r13, %r15;
	setp.ge.s32 	%p16, %r48, %r16;
	or.pred  	%p17, %p15, %p16;
	or.pred  	%p18, %p17, %p14;
	mov.f32 	%f23, 0f00000000;
	@%p18 bra 	$L__BB0_10;
	add.s32 	%r50, %r10, %r14;
	mad.lo.s32 	%r51, %r50, %r15, %r13;
	mul.wide.s32 	%rd21, %r51, 2;
	add.s64 	%rd22, %rd1, %rd21;
	ld.global.u16 	%rs3, [%rd22];
	cvt.rn.f32.u16 	%f23, %rs3;
$L__BB0_10:
	sub.f32 	%f24, %f22, %f23;
$L__BB0_11:
	shl.b32 	%r52, %r7, 1;
	setp.geu.f32 	%p19, %f24, %f1;
	selp.u32 	%r53, 1, 0, %p19;
	or.b32  	%r54, %r52, %r53;
	mad.lo.s32 	%r55, %r1, %r3, %r2;
	cvta.to.global.u64 	%rd23, %rd6;
	mul.wide.s32 	%rd24, %r55, 4;
	add.s64 	%rd25, %rd23, %rd24;
	st.global.u32 	[%rd25], %r54;
	shl.b32 	%r56, %r3, %r18;
	add.s32 	%r57, %r54, %r56;
	mad.lo.s32 	%r58, %r57, %r17, %r59;
	cvta.to.global.u64 	%rd26, %rd7;
	mul.wide.s32 	%rd27, %r58, 8;
	add.s64 	%rd28, %rd26, %rd27;
	atom.global.add.u64 	%rd29, [%rd28], 1;
$L__BB0_12:
	ret;

}
	// .globl	_Z25evaluate_image_using_treeiiiiiPtPfS0_S_
.visible .entry _Z25evaluate_image_using_treeiiiiiPtPfS0_S_(
	.param .u32 _Z25evaluate_image_using_treeiiiiiPtPfS0_S__param_0,
	.param .u32 _Z25evaluate_image_using_treeiiiiiPtPfS0_S__param_1,
	.param .u32 _Z25evaluate_image_using_treeiiiiiPtPfS0_S__param_2,
	.param .u32 _Z25evaluate_image_using_treeiiiiiPtPfS0_S__param_3,
	.param .u32 _Z25evaluate_image_using_treeiiiiiPtPfS0_S__param_4,
	.param .u64 .ptr .align 1 _Z25evaluate_image_using_treeiiiiiPtPfS0_S__param_5,
	.param .u64 .ptr .align 1 _Z25evaluate_image_using_treeiiiiiPtPfS0_S__param_6,
	.param .u64 .ptr .align 1 _Z25evaluate_image_using_treeiiiiiPtPfS0_S__param_7,
	.param .u64 .ptr .align 1 _Z25evaluate_image_using_treeiiiiiPtPfS0_S__param_8
)
{
	.reg .pred 	%p<59>;
	.reg .b16 	%rs<92>;
	.reg .b32 	%r<89>;
	.reg .b32 	%f<92>;
	.reg .b64 	%rd<32>;

	ld.param.u32 	%r44, [_Z25evaluate_image_using_treeiiiiiPtPfS0_S__param_0];
	ld.param.u32 	%r40, [_Z25evaluate_image_using_treeiiiiiPtPfS0_S__param_1];
	ld.param.u32 	%r41, [_Z25evaluate_image_using_treeiiiiiPtPfS0_S__param_2];
	ld.param.u32 	%r42, [_Z25evaluate_image_using_treeiiiiiPtPfS0_S__param_3];
	ld.param.u32 	%r43, [_Z25evaluate_image_using_treeiiiiiPtPfS0_S__param_4];
	ld.param.u64 	%rd7, [_Z25evaluate_image_using_treeiiiiiPtPfS0_S__param_5];
	ld.param.u64 	%rd6, [_Z25evaluate_image_using_treeiiiiiPtPfS0_S__param_6];
	ld.param.u64 	%rd8, [_Z25evaluate_image_using_treeiiiiiPtPfS0_S__param_7];
	ld.param.u64 	%rd9, [_Z25evaluate_image_using_treeiiiiiPtPfS0_S__param_8];
	cvta.to.global.u64 	%rd1, %rd8;
	cvta.to.global.u64 	%rd2, %rd9;
	cvta.to.global.u64 	%rd3, %rd7;
	mul.lo.s32 	%r45, %r40, %r44;
	mul.lo.s32 	%r46, %r45, %r41;
	mov.u32 	%r47, %ctaid.x;
	mov.u32 	%r48, %ntid.x;
	mov.u32 	%r49, %tid.x;
	mad.lo.s32 	%r1, %r47, %r48, %r49;
	setp.ge.s32 	%p1, %r1, %r46;
	@%p1 bra 	$L__BB1_30;
	mul.lo.s32 	%r2, %r41, %r40;
	rem.s32 	%r50, %r1, %r2;
	div.s32 	%r3, %r50, %r40;
	mul.lo.s32 	%r51, %r3, %r40;
	sub.s32 	%r4, %r50, %r51;
	or.b32  	%r52, %r3, %r40;
	or.b32  	%r53, %r52, %r4;
	shr.u32 	%r54, %r53, 31;
	and.b32  	%r55, %r54, 1;
	setp.eq.b32 	%p2, %r55, 1;
	setp.ge.s32 	%p3, %r3, %r41;
	or.pred  	%p4, %p3, %p2;
	@%p4 bra 	$L__BB1_30;
	div.s32 	%r56, %r1, %r2;
	mad.lo.s32 	%r5, %r56, %r41, %r3;
	mad.lo.s32 	%r57, %r5, %r40, %r4;
	mul.wide.s32 	%rd10, %r57, 2;
	add.s64 	%rd11, %rd3, %rd10;
	ld.global.u16 	%rs1, [%rd11];
	setp.eq.s16 	%p5, %rs1, 0;
	@%p5 bra 	$L__BB1_30;
	setp.lt.s32 	%p6, %r43, 1;
	mov.b32 	%r79, 0;
	@%p6 bra 	$L__BB1_16;
	cvt.rn.f32.u16 	%f1, %rs1;
	cvta.to.global.u64 	%rd4, %rd6;
	mov.b32 	%r6, 0;
	mov.u32 	%r79, %r6;
$L__BB1_5:
	shl.b32 	%r60, %r6, %r43;
	add.s32 	%r61, %r60, %r79;
	mul.lo.s32 	%r62, %r61, 7;
	mul.wide.s32 	%rd12, %r62, 4;
	add.s64 	%rd13, %rd4, %rd12;
	ld.global.f32 	%f2, [%rd13+16];
	ld.global.f32 	%f17, [%rd13+20];
	cvt.rmi.s32.f32 	%r8, %f17;
	ld.global.f32 	%f18, [%rd13+24];
	cvt.rmi.s32.f32 	%r9, %f18;
	ld.global.f32 	%f19, [%rd13+12];
	ld.global.f32 	%f20, [%rd13+8];
	ld.global.f32 	%f21, [%rd13+4];
	ld.global.f32 	%f22, [%rd13];
	div.rn.f32 	%f23, %f22, %f1;
	cvt.rmi.s32.f32 	%r63, %f23;
	add.s32 	%r10, %r63, %r4;
	div.rn.f32 	%f24, %f21, %f1;
	cvt.rmi.s32.f32 	%r64, %f24;
	add.s32 	%r65, %r64, %r3;
	div.rn.f32 	%f25, %f20, %f1;
	cvt.rmi.s32.f32 	%r66, %f25;
	add.s32 	%r12, %r66, %r4;
	div.rn.f32 	%f26, %f19, %f1;
	cvt.rmi.s32.f32 	%r13, %f26;
	or.b32  	%r67, %r10, %r65;
	setp.lt.s32 	%p7, %r67, 0;
	setp.ge.s32 	%p8, %r10, %r40;
	setp.ge.s32 	%p9, %r65, %r41;
	or.pred  	%p10, %p8, %p9;
	or.pred  	%p11, %p10, %p7;
	mov.f32 	%f85, 0f00000000;
	@%p11 bra 	$L__BB1_7;
	add.s32 	%r68, %r5, %r64;
	mad.lo.s32 	%r69, %r68, %r40, %r10;
	mul.wide.s32 	%rd14, %r69, 2;
	add.s64 	%rd15, %rd3, %rd14;
	ld.global.u16 	%rs20, [%rd15];
	cvt.rn.f32.u16 	%f85, %rs20;
$L__BB1_7:
	add.s32 	%r70, %r13, %r3;
	or.b32  	%r71, %r12, %r70;
	setp.lt.s32 	%p12, %r71, 0;
	setp.ge.s32 	%p13, %r12, %r40;
	setp.ge.s32 	%p14, %r70, %r41;
	or.pred  	%p15, %p13, %p14;
	or.pred  	%p16, %p15, %p12;
	mov.f32 	%f86, 0f00000000;
	@%p16 bra 	$L__BB1_9;
	add.s32 	%r72, %r5, %r13;
	mad.lo.s32 	%r73, %r72, %r40, %r12;
	mul.wide.s32 	%rd16, %r73, 2;
	add.s64 	%rd17, %rd3, %rd16;
	ld.global.u16 	%rs21, [%rd17];
	cvt.rn.f32.u16 	%f86, %rs21;
$L__BB1_9:
	sub.f32 	%f28, %f85, %f86;
	setp.geu.f32 	%p17, %f28, %f2;
	@%p17 bra 	$L__BB1_13;
	setp.ne.s32 	%p19, %r8, -1;
	@%p19 bra 	$L__BB1_12;
	shl.b32 	%r79, %r79, 1;
	bra.uni 	$L__BB1_15;
$L__BB1_12:
	mul.wide.s32 	%rd20, %r1, 2;
	add.s64 	%rd21, %rd2, %rd20;
	st.global.u16 	[%rd21], %r8;
	bra.uni 	$L__BB1_30;
$L__BB1_13:
	setp.ne.s32 	%p18, %r9, -1;
	@%p18 bra 	$L__BB1_31;
	shl.b32 	%r74, %r79, 1;
	or.b32  	%r79, %r74, 1;
$L__BB1_15:
	add.s32 	%r6, %r6, 1;
	setp.ne.s32 	%p20, %r6, %r43;
	@%p20 bra 	$L__BB1_5;
$L__BB1_16:
	mul.lo.s32 	%r19, %r79, %r42;
	setp.lt.s32 	%p21, %r42, 1;
	mov.b16 	%rs91, 0;
	@%p21 bra 	$L__BB1_29;
	and.b32  	%r20, %r42, 15;
	setp.lt.u32 	%p22, %r42, 16;
	mov.f32 	%f88, 0f00000000;
	mov.b16 	%rs91, 0;
	mov.b32 	%r85, 0;
	@%p22 bra 	$L__BB1_20;
	and.b32  	%r85, %r42, 2147483632;
	neg.s32 	%r83, %r85;
	add.s64 	%rd5, %rd1, 32;
	mov.f32 	%f88, 0f00000000;
	mov.b16 	%rs91, 0;
	mov.b16 	%rs81, 15;
	mov.u32 	%r82, %r19;
$L__BB1_19:
	.pragma "nounroll";
	mul.wide.s32 	%rd22, %r82, 4;
	add.s64 	%rd23, %rd5, %rd22;
	ld.global.f32 	%f31, [%rd23+-32];
	setp.gt.f32 	%p23, %f31, %f88;
	add.s16 	%rs27, %rs81, -15;
	selp.f32 	%f32, %f31, %f88, %p23;
	selp.b16 	%rs28, %rs27, %rs91, %p23;
	ld.global.f32 	%f33, [%rd23+-28];
	setp.gt.f32 	%p24, %f33, %f32;
	add.s16 	%rs29, %rs81, -14;
	selp.f32 	%f34, %f33, %f32, %p24;
	selp.b16 	%rs30, %rs29, %rs28, %p24;
	ld.global.f32 	%f35, [%rd23+-24];
	setp.gt.f32 	%p25, %f35, %f34;
	add.s16 	%rs31, %rs81, -13;
	selp.f32 	%f36, %f35, %f34, %p25;
	selp.b16 	%rs32, %rs31, %rs30, %p25;
	ld.global.f32 	%f37, [%rd23+-20];
	setp.gt.f32 	%p26, %f37, %f36;
	add.s16 	%rs33, %rs81, -12;
	selp.f32 	%f38, %f37, %f36, %p26;
	selp.b16 	%rs34, %rs33, %rs32, %p26;
	ld.global.f32 	%f39, [%rd23+-16];
	setp.gt.f32 	%p27, %f39, %f38;
	add.s16 	%rs35, %rs81, -11;
	selp.f32 	%f40, %f39, %f38, %p27;
	selp.b16 	%rs36, %rs35, %rs34, %p27;
	ld.global.f32 	%f41, [%rd23+-12];
	setp.gt.f32 	%p28, %f41, %f40;
	add.s16 	%rs37, %rs81, -10;
	selp.f32 	%f42, %f41, %f40, %p28;
	selp.b16 	%rs38, %rs37, %rs36, %p28;
	ld.global.f32 	%f43, [%rd23+-8];
	setp.gt.f32 	%p29, %f43, %f42;
	add.s16 	%rs39, %rs81, -9;
	selp.f32 	%f44, %f43, %f42, %p29;
	selp.b16 	%rs40, %rs39, %rs38, %p29;
	ld.global.f32 	%f45, [%rd23+-4];
	setp.gt.f32 	%p30, %f45, %f44;
	add.s16 	%rs41, %rs81, -8;
	selp.f32 	%f46, %f45, %f44, %p30;
	selp.b16 	%rs42, %rs41, %rs40, %p30;
	ld.global.f32 	%f47, [%rd23];
	setp.gt.f32 	%p31, %f47, %f46;
	add.s16 	%rs43, %rs81, -7;
	selp.f32 	%f48, %f47, %f46, %p31;
	selp.b16 	%rs44, %rs43, %rs42, %p31;
	ld.global.f32 	%f49, [%rd23+4];
	setp.gt.f32 	%p32, %f49, %f48;
	add.s16 	%rs45, %rs81, -6;
	selp.f32 	%f50, %f49, %f48, %p32;
	selp.b16 	%rs46, %rs45, %rs44, %p32;
	ld.global.f32 	%f51, [%rd23+8];
	setp.gt.f32 	%p33, %f51, %f50;
	add.s16 	%rs47, %rs81, -5;
	selp.f32 	%f52, %f51, %f50, %p33;
	selp.b16 	%rs48, %rs47, %rs46, %p33;
	ld.global.f32 	%f53, [%rd23+12];
	setp.gt.f32 	%p34, %f53, %f52;
	add.s16 	%rs49, %rs81, -4;
	selp.f32 	%f54, %f53, %f52, %p34;
	selp.b16 	%rs50, %rs49, %rs48, %p34;
	ld.global.f32 	%f55, [%rd23+16];
	setp.gt.f32 	%p35, %f55, %f54;
	add.s16 	%rs51, %rs81, -3;
	selp.f32 	%f56, %f55, %f54, %p35;
	selp.b16 	%rs52, %rs51, %rs50, %p35;
	ld.global.f32 	%f57, [%rd23+20];
	setp.gt.f32 	%p36, %f57, %f56;
	add.s16 	%rs53, %rs81, -2;
	selp.f32 	%f58, %f57, %f56, %p36;
	selp.b16 	%rs54, %rs53, %rs52, %p36;
	ld.global.f32 	%f59, [%rd23+24];
	setp.gt.f32 	%p37, %f59, %f58;
	add.s16 	%rs55, %rs81, -1;
	selp.f32 	%f60, %f59, %f58, %p37;
	selp.b16 	%rs56, %rs55, %rs54, %p37;
	ld.global.f32 	%f61, [%rd23+28];
	setp.gt.f32 	%p38, %f61, %f60;
	selp.f32 	%f88, %f61, %f60, %p38;
	selp.b16 	%rs91, %rs81, %rs56, %p38;
	add.s32 	%r83, %r83, 16;
	add.s16 	%rs81, %rs81, 16;
	add.s32 	%r82, %r82, 16;
	setp.ne.s32 	%p39, %r83, 0;
	@%p39 bra 	$L__BB1_19;
$L__BB1_20:
	setp.eq.s32 	%p40, %r20, 0;
	@%p40 bra 	$L__BB1_29;
	and.b32  	%r28, %r42, 7;
	setp.lt.u32 	%p41, %r20, 8;
	@%p41 bra 	$L__BB1_23;
	add.s32 	%r76, %r85, %r19;
	mul.wide.s32 	%rd24, %r76, 4;
	add.s64 	%rd25, %rd1, %rd24;
	ld.global.f32 	%f62, [%rd25];
	setp.gt.f32 	%p42, %f62, %f88;
	cvt.u16.u32 	%rs58, %r85;
	selp.f32 	%f63, %f62, %f88, %p42;
	selp.b16 	%rs59, %rs58, %rs91, %p42;
	ld.global.f32 	%f64, [%rd25+4];
	setp.gt.f32 	%p43, %f64, %f63;
	add.s16 	%rs60, %rs58, 1;
	selp.f32 	%f65, %f64, %f63, %p43;
	selp.b16 	%rs61, %rs60, %rs59, %p43;
	ld.global.f32 	%f66, [%rd25+8];
	setp.gt.f32 	%p44, %f66, %f65;
	add.s16 	%rs62, %rs58, 2;
	selp.f32 	%f67, %f66, %f65, %p44;
	selp.b16 	%rs63, %rs62, %rs61, %p44;
	ld.global.f32 	%f68, [%rd25+12];
	setp.gt.f32 	%p45, %f68, %f67;
	add.s16 	%rs64, %rs58, 3;
	selp.f32 	%f69, %f68, %f67, %p45;
	selp.b16 	%rs65, %rs64, %rs63, %p45;
	ld.global.f32 	%f70, [%rd25+16];
	setp.gt.f32 	%p46, %f70, %f69;
	add.s16 	%rs66, %rs58, 4;
	selp.f32 	%f71, %f70, %f69, %p46;
	selp.b16 	%rs67, %rs66, %rs65, %p46;
	ld.global.f32 	%f72, [%rd25+20];
	setp.gt.f32 	%p47, %f72, %f71;
	add.s16 	%rs68, %rs58, 5;
	selp.f32 	%f73, %f72, %f71, %p47;
	selp.b16 	%rs69, %rs68, %rs67, %p47;
	ld.global.f32 	%f74, [%rd25+24];
	setp.gt.f32 	%p48, %f74, %f73;
	add.s16 	%rs70, %rs58, 6;
	selp.f32 	%f75, %f74, %f73, %p48;
	selp.b16 	%rs71, %rs70, %rs69, %p48;
	ld.global.f32 	%f76, [%rd25+28];
	setp.gt.f32 	%p49, %f76, %f75;
	add.s16 	%rs72, %rs58, 7;
	selp.f32 	%f88, %f76, %f75, %p49;
	selp.b16 	%rs91, %rs72, %rs71, %p49;
	add.s32 	%r85, %r85, 8;
$L__BB1_23:
	setp.eq.s32 	%p50, %r28, 0;
	@%p50 bra 	$L__BB1_29;
	and.b32  	%r31, %r42, 3;
	setp.lt.u32 	%p51, %r28, 4;
	@%p51 bra 	$L__BB1_26;
	add.s32 	%r77, %r85, %r19;
	mul.wide.s32 	%rd26, %r77, 4;
	add.s64 	%rd27, %rd1, %rd26;
	ld.global.f32 	%f77, [%rd27];
	setp.gt.f32 	%p52, %f77, %f88;
	cvt.u16.u32 	%rs74, %r85;
	selp.f32 	%f78, %f77, %f88, %p52;
	selp.b16 	%rs75, %rs74, %rs91, %p52;
	ld.global.f32 	%f79, [%rd27+4];
	setp.gt.f32 	%p53, %f79, %f78;
	add.s16 	%rs76, %rs74, 1;
	selp.f32 	%f80, %f79, %f78, %p53;
	selp.b16 	%rs77, %rs76, %rs75, %p53;
	ld.global.f32 	%f81, [%rd27+8];
	setp.gt.f32 	%p54, %f81, %f80;
	add.s16 	%rs78, %rs74, 2;
	selp.f32 	%f82, %f81, %f80, %p54;
	selp.b16 	%rs79, %rs78, %rs77, %p54;
	ld.global.f32 	%f83, [%rd27+12];
	setp.gt.f32 	%p55, %f83, %f82;
	add.s16 	%rs80, %rs74, 3;
	selp.f32 	%f88, %f83, %f82, %p55;
	selp.b16 	%rs91, %rs80, %rs79, %p55;
	add.s32 	%r85, %r85, 4;
$L__BB1_26:
	setp.eq.s32 	%p56, %r31, 0;
	@%p56 bra 	$L__BB1_29;
	cvt.u16.u32 	%rs89, %r85;
	add.s32 	%r88, %r85, %r19;
	neg.s32 	%r87, %r31;
$L__BB1_28:
	.pragma "nounroll";
	mul.wide.s32 	%rd28, %r88, 4;
	add.s64 	%rd29, %rd1, %rd28;
	ld.global.f32 	%f84, [%rd29];
	setp.gt.f32 	%p57, %f84, %f88;
	selp.f32 	%f88, %f84, %f88, %p57;
	selp.b16 	%rs91, %rs89, %rs91, %p57;
	add.s16 	%rs89, %rs89, 1;
	add.s32 	%r88, %r88, 1;
	add.s32 	%r87, %r87, 1;
	setp.ne.s32 	%p58, %r87, 0;
	@%p58 bra 	$L__BB1_28;
$L__BB1_29:
	mul.wide.s32 	%rd30, %r1, 2;
	add.s64 	%rd31, %rd2, %rd30;
	st.global.u16 	[%rd31], %rs91;
$L__BB1_30:
	ret;
$L__BB1_31:
	mul.wide.s32 	%rd18, %r1, 2;
	add.s64 	%rd19, %rd2, %rd18;
	st.global.u16 	[%rd19], %r9;
	bra.uni 	$L__BB1_30;

}


// ===== COMPILED SASS (sm_100) =====

	.target	sm_100

	.elftype	@"ET_EXEC"


//--------------------- .note.nv.tkinfo           --------------------------
	.section	.note.nv.tkinfo,"",@"SHT_NOTE"
	.sectionflags	@"SHF_NOTE_NV_TKINFO"
	.tkinfo
        /*0018*/ 	.word	0x00000002
        /*0030*/ 	.string	""
        /*0030*/ 	.string	"ptxas"
        /*0030*/ 	.string	"Cuda compilation tools, release 13.0, V13.0.88"
        /*0030*/ 	.string	"Build cuda_13.0.r13.0/compiler.36424714_0"
        /*0030*/ 	.string	"-arch sm_100 -m 64 "



//--------------------- .note.nv.cuinfo           --------------------------
	.section	.note.nv.cuinfo,"",@"SHT_NOTE"
	.sectionflags	@"SHF_NOTE_NV_CUINFO"
        /*0018*/ 	.short	0x0002
        /*001a*/ 	.short	0x0064
        /*001c*/ 	.short	0x0082
	.zero		2


//--------------------- .nv.info                  --------------------------
	.section	.nv.info,"",@"SHT_CUDA_INFO"
	.align	4


	//----- nvinfo : EIATTR_REGCOUNT
	.align		4
        /*0000*/ 	.byte	0x04, 0x2f
        /*0002*/ 	.short	(.L_1 - .L_0)
	.align		4
.L_0:
        /*0004*/ 	.word	index@(_Z24evaluate_random_featuresiiiiiiPtS_PfPiS1_Py)
        /*0008*/ 	.word	0x0000001c


	//----- nvinfo : EIATTR_FRAME_SIZE
	.align		4
.L_1:
        /*000c*/ 	.byte	0x04, 0x11
        /*000e*/ 	.short	(.L_3 - .L_2)
	.align		4
.L_2:
        /*0010*/ 	.word	index@($__internal_1_$__cuda_sm3x_div_rn_noftz_f32_slowpath)
        /*0014*/ 	.word	0x00000000


	//----- nvinfo : EIATTR_FRAME_SIZE
	.align		4
.L_3:
        /*0018*/ 	.byte	0x04, 0x11
        /*001a*/ 	.short	(.L_5 - .L_4)
	.align		4
.L_4:
        /*001c*/ 	.word	index@(_Z24evaluate_random_featuresiiiiiiPtS_PfPiS1_Py)
        /*0020*/ 	.word	0x00000000


	//----- nvinfo : EIATTR_REGCOUNT
	.align		4
.L_5:
        /*0024*/ 	.byte	0x04, 0x2f
        /*0026*/ 	.short	(.L_7 - .L_6)
	.align		4
.L_6:
        /*0028*/ 	.word	index@(_Z25evaluate_image_using_treeiiiiiPtPfS0_S_)
        /*002c*/ 	.word	0x0000001f


	//----- nvinfo : EIATTR_FRAME_SIZE
	.align		4
.L_7:
        /*0030*/ 	.byte	0x04, 0x11
        /*0032*/ 	.short	(.L_9 - .L_8)
	.align		4
.L_8:
        /*0034*/ 	.word	index@($__internal_0_$__cuda_sm3x_div_rn_noftz_f32_slowpath)
        /*0038*/ 	.word	0x00000000


	//----- nvinfo : EIATTR_FRAME_SIZE
	.align		4
.L_9:
        /*003c*/ 	.byte	0x04, 0x11
        /*003e*/ 	.short	(.L_11 - .L_10)
	.align		4
.L_10:
        /*0040*/ 	.word	index@(_Z25evaluate_image_using_treeiiiiiPtPfS0_S_)
        /*0044*/ 	.word	0x00000000


	//----- nvinfo : EIATTR_MIN_STACK_SIZE
	.align		4
.L_11:
        /*0048*/ 	.byte	0x04, 0x12
        /*004a*/ 	.short	(.L_13 - .L_12)
	.align		4
.L_12:
        /*004c*/ 	.word	index@(_Z25evaluate_image_using_treeiiiiiPtPfS0_S_)
        /*0050*/ 	.word	0x00000000


	//----- nvinfo : EIATTR_MIN_STACK_SIZE
	.align		4
.L_13:
        /*0054*/ 	.byte	0x04, 0x12
        /*0056*/ 	.short	(.L_15 - .L_14)
	.align		4
.L_14:
        /*0058*/ 	.word	index@(_Z24evaluate_random_featuresiiiiiiPtS_PfPiS1_Py)
        /*005c*/ 	.word	0x00000000
.L_15:


//--------------------- .nv.compat                --------------------------
	.section	.nv.compat,"",@"SHT_CUDA_COMPAT_INFO"
	.align	4
        /*0000*/ 	.byte	0x02, 0x09, 0x00, 0x00, 0x02, 0x02, 0x01, 0x00, 0x02, 0x05, 0x05, 0x00, 0x03, 0x07, 0x01, 0x01
        /*0010*/ 	.byte	0x02, 0x03, 0x00, 0x00, 0x02, 0x06, 0x01, 0x00, 0x04, 0x0b, 0x08, 0x00, 0x01, 0x00, 0x00, 0x00
        /*0020*/ 	.byte	0x00, 0x00, 0x00, 0x00


//--------------------- .nv.info._Z25evaluate_image_using_treeiiiiiPtPfS0_S_ --------------------------
	.section	.nv.info._Z25evaluate_image_using_treeiiiiiPtPfS0_S_,"",@"SHT_CUDA_INFO"
	.sectionflags	@""
	.align	4


	//----- nvinfo : EIATTR_CUDA_API_VERSION
	.align		4
        /*0000*/ 	.byte	0x04, 0x37
        /*0002*/ 	.short	(.L_17 - .L_16)
.L_16:
        /*0004*/ 	.word	0x00000082


	//----- nvinfo : EIATTR_KPARAM_INFO
	.align		4
.L_17:
        /*0008*/ 	.byte	0x04, 0x17
        /*000a*/ 	.short	(.L_19 - .L_18)
.L_18:
        /*000c*/ 	.word	0x00000000
        /*0010*/ 	.short	0x0008
        /*0012*/ 	.short	0x0030
        /*0014*/ 	.byte	0x00, 0xf5, 0x21, 0x00


	//----- nvinfo : EIATTR_KPARAM_INFO
	.align		4
.L_19:
        /*0018*/ 	.byte	0x04, 0x17
        /*001a*/ 	.short	(.L_21 - .L_20)
.L_20:
        /*001c*/ 	.word	0x00000000
        /*0020*/ 	.short	0x0007
        /*0022*/ 	.short	0x0028
        /*0024*/ 	.byte	0x00, 0xf5, 0x21, 0x00


	//----- nvinfo : EIATTR_KPARAM_INFO
	.align		4
.L_21:
        /*0028*/ 	.byte	0x04, 0x17
        /*002a*/ 	.short	(.L_23 - .L_22)
.L_22:
        /*002c*/ 	.word	0x00000000
        /*0030*/ 	.short	0x0006
        /*0032*/ 	.short	0x0020
        /*0034*/ 	.byte	0x00, 0xf5, 0x21, 0x00


	//----- nvinfo : EIATTR_KPARAM_INFO
	.align		4
.L_23:
        /*0038*/ 	.byte	0x04, 0x17
        /*003a*/ 	.short	(.L_25 - .L_24)
.L_24:
        /*003c*/ 	.word	0x00000000
        /*0040*/ 	.short	0x0005
        /*0042*/ 	.short	0x0018
        /*0044*/ 	.byte	0x00, 0xf5, 0x21, 0x00


	//----- nvinfo : EIATTR_KPARAM_INFO
	.align		4
.L_25:
        /*0048*/ 	.byte	0x04, 0x17
        /*004a*/ 	.short	(.L_27 - .L_26)
.L_26:
        /*004c*/ 	.word	0x00000000
        /*0050*/ 	.short	0x0004
        /*0052*/ 	.short	0x0010
        /*0054*/ 	.byte	0x00, 0xf0, 0x11, 0x00


	//----- nvinfo : EIATTR_KPARAM_INFO
	.align		4
.L_27:
        /*0058*/ 	.byte	0x04, 0x17
        /*005a*/ 	.short	(.L_29 - .L_28)
.L_28:
        /*005c*/ 	.word	0x00000000
        /*0060*/ 	.short	0x0003
        /*0062*/ 	.short	0x000c
        /*0064*/ 	.byte	0x00, 0xf0, 0x11, 0x00


	//----- nvinfo : EIATTR_KPARAM_INFO
	.align		4
.L_29:
        /*0068*/ 	.byte	0x04, 0x17
        /*006a*/ 	.short	(.L_31 - .L_30)
.L_30:
        /*006c*/ 	.word	0x00000000
        /*0070*/ 	.short	0x0002
        /*0072*/ 	.short	0x0008
        /*0074*/ 	.byte	0x00, 0xf0, 0x11, 0x00


	//----- nvinfo : EIATTR_KPARAM_INFO
	.align		4
.L_31:
        /*0078*/ 	.byte	0x04, 0x17
        /*007a*/ 	.short	(.L_33 - .L_32)
.L_32:
        /*007c*/ 	.word	0x00000000
        /*0080*/ 	.short	0x0001
        /*0082*/ 	.short	0x0004
        /*0084*/ 	.byte	0x00, 0xf0, 0x11, 0x00


	//----- nvinfo : EIATTR_KPARAM_INFO
	.align		4
.L_33:
        /*0088*/ 	.byte	0x04, 0x17
        /*008a*/ 	.short	(.L_35 - .L_34)
.L_34:
        /*008c*/ 	.word	0x00000000
        /*0090*/ 	.short	0x0000
        /*0092*/ 	.short	0x0000
        /*0094*/ 	.byte	0x00, 0xf0, 0x11, 0x00


	//----- nvinfo : EIATTR_SPARSE_MMA_MASK
	.align		4
.L_35:
        /*0098*/ 	.byte	0x03, 0x50
        /*009a*/ 	.short	0x0000


	//----- nvinfo : EIATTR_MAXREG_COUNT
	.align		4
        /*009c*/ 	.byte	0x03, 0x1b
        /*009e*/ 	.short	0x00ff


	//----- nvinfo : EIATTR_MERCURY_ISA_VERSION
	.align		4
        /*00a0*/ 	.byte	0x03, 0x5f
        /*00a2*/ 	.short	0x0101


	//----- nvinfo : EIATTR_VRC_CTA_INIT_COUNT
	.align		4
        /*00a4*/ 	.byte	0x02, 0x4a
	.zero		1
	.zero		1


	//----- nvinfo : EIATTR_EXIT_INSTR_OFFSETS
	.align		4
        /*00a8*/ 	.byte	0x04, 0x1c
        /*00aa*/ 	.short	(.L_37 - .L_36)


	//   ....[0]....
.L_36:
        /*00ac*/ 	.word	0x000000a0


	//   ....[1]....
        /*00b0*/ 	.word	0x00000430


	//   ....[2]....
        /*00b4*/ 	.word	0x00000520


	//   ....[3]....
        /*00b8*/ 	.word	0x00000ce0


	//   ....[4]....
        /*00bc*/ 	.word	0x000018c0


	//   ....[5]....
        /*00c0*/ 	.word	0x00001900


	//----- nvinfo : EIATTR_CRS_STACK_SIZE
	.align		4
.L_37:
        /*00c4*/ 	.byte	0x04, 0x1e
        /*00c6*/ 	.short	(.L_39 - .L_38)
.L_38:
        /*00c8*/ 	.word	0x00000000


	//----- nvinfo : EIATTR_CBANK_PARAM_SIZE
	.align		4
.L_39:
        /*00cc*/ 	.byte	0x03, 0x19
        /*00ce*/ 	.short	0x0038


	//----- nvinfo : EIATTR_PARAM_CBANK
	.align		4
        /*00d0*/ 	.byte	0x04, 0x0a
        /*00d2*/ 	.short	(.L_41 - .L_40)
	.align		4
.L_40:
        /*00d4*/ 	.word	index@(.nv.constant0._Z25evaluate_image_using_treeiiiiiPtPfS0_S_)
        /*00d8*/ 	.short	0x0380
        /*00da*/ 	.short	0x0038


	//----- nvinfo : EIATTR_SW_WAR
	.align		4
.L_41:
        /*00dc*/ 	.byte	0x04, 0x36
        /*00de*/ 	.short	(.L_43 - .L_42)
.L_42:
        /*00e0*/ 	.word	0x00000008
.L_43:


//--------------------- .nv.info._Z24evaluate_random_featuresiiiiiiPtS_PfPiS1_Py --------------------------
	.section	.nv.info._Z24evaluate_random_featuresiiiiiiPtS_PfPiS1_Py,"",@"SHT_CUDA_INFO"
	.sectionflags	@""
	.align	4


	//----- nvinfo : EIATTR_CUDA_API_VERSION
	.align		4
        /*0000*/ 	.byte	0x04, 0x37
        /*0002*/ 	.short	(.L_45 - .L_44)
.L_44:
        /*0004*/ 	.word	0x00000082


	//----- nvinfo : EIATTR_KPARAM_INFO
	.align		4
.L_45:
        /*0008*/ 	.byte	0x04, 0x17
        /*000a*/ 	.short	(.L_47 - .L_46)
.L_46:
        /*000c*/ 	.word	0x00000000
        /*0010*/ 	.short	0x000b
        /*0012*/ 	.short	0x0040
        /*0014*/ 	.byte	0x00, 0xf5, 0x21, 0x00


	//----- nvinfo : EIATTR_KPARAM_INFO
	.align		4
.L_47:
        /*0018*/ 	.byte	0x04, 0x17
        /*001a*/ 	.short	(.L_49 - .L_48)
.L_48:
        /*001c*/ 	.word	0x00000000
        /*0020*/ 	.short	0x000a
        /*0022*/ 	.short	0x0038
        /*0024*/ 	.byte	0x00, 0xf5, 0x21, 0x00


	//----- nvinfo : EIATTR_KPARAM_INFO
	.align		4
.L_49:
        /*0028*/ 	.byte	0x04, 0x17
        /*002a*/ 	.short	(.L_51 - .L_50)
.L_50:
        /*002c*/ 	.word	0x00000000
        /*0030*/ 	.short	0x0009
        /*0032*/ 	.short	0x0030
        /*0034*/ 	.byte	0x00, 0xf5, 0x21, 0x00


	//----- nvinfo : EIATTR_KPARAM_INFO
	.align		4
.L_51:
        /*0038*/ 	.byte	0x04, 0x17
        /*003a*/ 	.short	(.L_53 - .L_52)
.L_52:
        /*003c*/ 	.word	0x00000000
        /*0040*/ 	.short	0x0008
        /*0042*/ 	.short	0x0028
        /*0044*/ 	.byte	0x00, 0xf5, 0x21, 0x00


	//----- nvinfo : EIATTR_KPARAM_INFO
	.align		4
.L_53:
        /*0048*/ 	.byte	0x04, 0x17
        /*004a*/ 	.short	(.L_55 - .L_54)
.L_54:
        /*004c*/ 	.word	0x00000000
        /*0050*/ 	.short	0x0007
        /*0052*/ 	.short	0x0020
        /*0054*/ 	.byte	0x00, 0xf5, 0x21, 0x00


	//----- nvinfo : EIATTR_KPARAM_INFO
	.align		4
.L_55:
        /*0058*/ 	.byte	0x04, 0x17
        /*005a*/ 	.short	(.L_57 - .L_56)
.L_56:
        /*005c*/ 	.word	0x00000000
        /*0060*/ 	.short	0x0006
        /*0062*/ 	.short	0x0018
        /*0064*/ 	.byte	0x00, 0xf5, 0x21, 0x00


	//----- nvinfo : EIATTR_KPARAM_INFO
	.align		4
.L_57:
        /*0068*/ 	.byte	0x04, 0x17
        /*006a*/ 	.short	(.L_59 - .L_58)
.L_58:
        /*006c*/ 	.word	0x00000000
        /*0070*/ 	.short	0x0005
        /*0072*/ 	.short	0x0014
        /*0074*/ 	.byte	0x00, 0xf0, 0x11, 0x00


	//----- nvinfo : EIATTR_KPARAM_INFO
	.align		4
.L_59:
        /*0078*/ 	.byte	0x04, 0x17
        /*007a*/ 	.short	(.L_61 - .L_60)
.L_60:
        /*007c*/ 	.word	0x00000000
        /*0080*/ 	.short	0x0004
        /*0082*/ 	.short	0x0010
        /*0084*/ 	.byte	0x00, 0xf0, 0x11, 0x00


	//----- nvinfo : EIATTR_KPARAM_INFO
	.align		4
.L_61:
        /*0088*/ 	.byte	0x04, 0x17
        /*008a*/ 	.short	(.L_63 - .L_62)
.L_62:
        /*008c*/ 	.word	0x00000000
        /*0090*/ 	.short	0x0003
        /*0092*/ 	.short	0x000c
        /*0094*/ 	.byte	0x00, 0xf0, 0x11, 0x00


	//----- nvinfo : EIATTR_KPARAM_INFO
	.align		4
.L_63:
        /*0098*/ 	.byte	0x04, 0x17
        /*009a*/ 	.short	(.L_65 - .L_64)
.L_64:
        /*009c*/ 	.word	0x00000000
        /*00a0*/ 	.short	0x0002
        /*00a2*/ 	.short	0x0008
        /*00a4*/ 	.byte	0x00, 0xf0, 0x11, 0x00


	//----- nvinfo : EIATTR_KPARAM_INFO
	.align		4
.L_65:
        /*00a8*/ 	.byte	0x04, 0x17
        /*00aa*/ 	.short	(.L_67 - .L_66)
.L_66:
        /*00ac*/ 	.word	0x00000000
        /*00b0*/ 	.short	0x0001
        /*00b2*/ 	.short	0x0004
        /*00b4*/ 	.byte	0x00, 0xf0, 0x11, 0x00


	//----- nvinfo : EIATTR_KPARAM_INFO
	.align		4
.L_67:
        /*00b8*/ 	.byte	0x04, 0x17
        /*00ba*/ 	.short	(.L_69 - .L_68)
.L_68:
        /*00bc*/ 	.word	0x00000000
        /*00c0*/ 	.short	0x0000
        /*00c2*/ 	.short	0x0000
        /*00c4*/ 	.byte	0x00, 0xf0, 0x11, 0x00


	//----- nvinfo : EIATTR_SPARSE_MMA_MASK
	.align		4
.L_69:
        /*00c8*/ 	.byte	0x03, 0x50
        /*00ca*/ 	.short	0x0000


	//----- nvinfo : EIATTR_MAXREG_COUNT
	.align		4
        /*00cc*/ 	.byte	0x03, 0x1b
        /*00ce*/ 	.short	0x00ff


	//----- nvinfo : EIATTR_MERCURY_ISA_VERSION
	.align		4
        /*00d0*/ 	.byte	0x03, 0x5f
        /*00d2*/ 	.short	0x0101


	//----- nvinfo : EIATTR_VRC_CTA_INIT_COUNT
	.align		4
        /*00d4*/ 	.byte	0x02, 0x4a
	.zero		1
	.zero		1


	//----- nvinfo : EIATTR_EXIT_INSTR_OFFSETS
	.align		4
        /*00d8*/ 	.byte	0x04, 0x1c
        /*00da*/ 	.short	(.L_71 - .L_70)


	//   ....[0]....
.L_70:
        /*00dc*/ 	.word	0x000000f0


	//   ....[1]....
        /*00e0*/ 	.word	0x000004a0


	//   ....[2]....
        /*00e4*/ 	.word	0x00000d50


	//----- nvinfo : EIATTR_CRS_STACK_SIZE
	.align		4
.L_71:
        /*00e8*/ 	.byte	0x04, 0x1e
        /*00ea*/ 	.short	(.L_73 - .L_72)
.L_72:
        /*00ec*/ 	.word	0x00000000


	//----- nvinfo : EIATTR_CBANK_PARAM_SIZE
	.align		4
.L_73:
        /*00f0*/ 	.byte	0x03, 0x19
        /*00f2*/ 	.short	0x0048


	//----- nvinfo : EIATTR_PARAM_CBANK
	.align		4
        /*00f4*/ 	.byte	0x04, 0x0a
        /*00f6*/ 	.short	(.L_75 - .L_74)
	.align		4
.L_74:
        /*00f8*/ 	.word	index@(.nv.constant0._Z24evaluate_random_featuresiiiiiiPtS_PfPiS1_Py)
        /*00fc*/ 	.short	0x0380
        /*00fe*/ 	.short	0x0048


	//----- nvinfo : EIATTR_SW_WAR
	.align		4
.L_75:
        /*0100*/ 	.byte	0x04, 0x36
        /*0102*/ 	.short	(.L_77 - .L_76)
.L_76:
        /*0104*/ 	.word	0x00000008
.L_77:


//--------------------- .nv.callgraph             --------------------------
	.section	.nv.callgraph,"",@"SHT_CUDA_CALLGRAPH"
	.align	4
	.sectionentsize	8
	.align		4
        /*0000*/ 	.word	0x00000000
	.align		4
        /*0004*/ 	.word	0xffffffff
	.align		4
        /*0008*/ 	.word	0x00000000
	.align		4
        /*000c*/ 	.word	0xfffffffe
	.align		4
        /*0010*/ 	.word	0x00000000
	.align		4
        /*0014*/ 	.word	0xfffffffd
	.align		4
        /*0018*/ 	.word	0x00000000
	.align		4
        /*001c*/ 	.word	0xfffffffc


//--------------------- .text._Z25evaluate_image_using_treeiiiiiPtPfS0_S_ --------------------------
	.section	.text._Z25evaluate_image_using_treeiiiiiPtPfS0_S_,"ax",@progbits
	.align	128
        .global         _Z25evaluate_image_using_treeiiiiiPtPfS0_S_
        .type           _Z25evaluate_image_using_treeiiiiiPtPfS0_S_,@function
        .size           _Z25evaluate_image_using_treeiiiiiPtPfS0_S_,(.L_x_56 - _Z25evaluate_image_using_treeiiiiiPtPfS0_S_)
        .other          _Z25evaluate_image_using_treeiiiiiPtPfS0_S_,@"STO_CUDA_ENTRY STV_DEFAULT"
_Z25evaluate_image_using_treeiiiiiPtPfS0_S_:
.text._Z25evaluate_image_using_treeiiiiiPtPfS0_S_:
[----:B------:R-:W-:Y:S01]  /*0000*/  LDC R1, c[0x0][0x37c] ;  /* 0x0000df00ff017b82 */ /* 0x000fe20000000800 */
[----:B------:R-:W0:Y:S07]  /*0010*/  S2R R5, SR_TID.X ;  /* 0x0000000000057919 */ /* 0x000e2e0000002100 */
[----:B------:R-:W1:Y:S01]  /*0020*/  LDC.64 R2, c[0x0][0x380] ;  /* 0x0000e000ff027b82 */ /* 0x000e620000000a00 */
[----:B------:R-:W2:Y:S07]  /*0030*/  LDCU UR6, c[0x0][0x388] ;  /* 0x00007100ff0677ac */ /* 0x000eae0008000800 */
[----:B------:R-:W0:Y:S08]  /*0040*/  S2UR UR4, SR_CTAID.X ;  /* 0x00000000000479c3 */ /* 0x000e300000002500 */
[----:B------:R-:W0:Y:S01]  /*0050*/  LDC R8, c[0x0][0x360] ;  /* 0x0000d800ff087b82 */ /* 0x000e220000000800 */
[----:B-1----:R-:W-:-:S02]  /*0060*/  IMAD R2, R3, R2, RZ ;  /* 0x0000000203027224 */ /* 0x002fc400078e02ff */
[----:B0-----:R-:W-:Y:S02]  /*0070*/  IMAD R8, R8, UR4, R5 ;  /* 0x0000000408087c24 */ /* 0x001fe4000f8e0205 */
[----:B--2---:R-:W-:-:S05]  /*0080*/  IMAD R5, R2, UR6, RZ ;  /* 0x0000000602057c24 */ /* 0x004fca000f8e02ff */
[----:B------:R-:W-:-:S13]  /*0090*/  ISETP.GE.AND P0, PT, R8, R5, PT ;  /* 0x000000050800720c */ /* 0x000fda0003f06270 */
[----:B------:R-:W-:Y:S05]  /*00a0*/  @P0 EXIT ;  /* 0x000000000000094d */ /* 0x000fea0003800000 */
[----:B------:R-:W-:Y:S01]  /*00b0*/  IMAD R5, R3, UR6, RZ ;  /* 0x0000000603057c24 */ /* 0x000fe2000f8e02ff */
[----:B------:R-:W-:Y:S02]  /*00c0*/  IABS R4, R3 ;  /* 0x0000000300047213 */ /* 0x000fe40000000000 */
[----:B------:R-:W-:Y:S02]  /*00d0*/  IABS R10, R8 ;  /* 0x00000008000a7213 */ /* 0x000fe40000000000 */
[-C--:B------:R-:W-:Y:S01]  /*00e0*/  IABS R0, R5.reuse ;  /* 0x0000000500007213 */ /* 0x080fe20000000000 */
[----:B------:R-:W0:Y:S01]  /*00f0*/  I2F.RP R9, R4 ;  /* 0x0000000400097306 */ /* 0x000e220000209400 */
[----:B------:R-:W-:Y:S02]  /*0100*/  IABS R12, R5 ;  /* 0x00000005000c7213 */ /* 0x000fe40000000000 */
[----:B------:R-:W-:Y:S02]  /*0110*/  ISETP.GE.AND P3, PT, R8, RZ, PT ;  /* 0x000000ff0800720c */ /* 0x000fe40003f66270 */
[----:B------:R-:W-:-:S03]  /*0120*/  ISETP.NE.AND P2, PT, R5, RZ, PT ;  /* 0x000000ff0500720c */ /* 0x000fc60003f45270 */
[----:B------:R-:W1:Y:S08]  /*0130*/  I2F.RP R2, R0 ;  /* 0x0000000000027306 */ /* 0x000e700000209400 */
[----:B0-----:R-:W-:Y:S08]  /*0140*/  MUFU.RCP R9, R9 ;  /* 0x0000000900097308 */ /* 0x001ff00000001000 */
[----:B-1----:R-:W0:Y:S02]  /*0150*/  MUFU.RCP R2, R2 ;  /* 0x0000000200027308 */ /* 0x002e240000001000 */
[----:B0-----:R-:W-:-:S06]  /*0160*/  VIADD R6, R2, 0xffffffe ;  /* 0x0ffffffe02067836 */ /* 0x001fcc0000000000 */
[----:B------:R0:W1:Y:S02]  /*0170*/  F2I.FTZ.U32.TRUNC.NTZ R7, R6 ;  /* 0x0000000600077305 */ /* 0x000064000021f000 */
[----:B0-----:R-:W-:Y:S02]  /*0180*/  IMAD.MOV.U32 R6, RZ, RZ, RZ ;  /* 0x000000ffff067224 */ /* 0x001fe400078e00ff */
[----:B-1----:R-:W-:-:S04]  /*0190*/  IMAD.MOV R11, RZ, RZ, -R7 ;  /* 0x000000ffff0b7224 */ /* 0x002fc800078e0a07 */
[----:B------:R-:W-:-:S04]  /*01a0*/  IMAD R11, R11, R0, RZ ;  /* 0x000000000b0b7224 */ /* 0x000fc800078e02ff */
[----:B------:R-:W-:-:S04]  /*01b0*/  IMAD.HI.U32 R2, R7, R11, R6 ;  /* 0x0000000b07027227 */ /* 0x000fc800078e0006 */
[----:B------:R-:W-:Y:S02]  /*01c0*/  IMAD.MOV.U32 R11, RZ, RZ, R10 ;  /* 0x000000ffff0b7224 */ /* 0x000fe400078e000a */
[----:B------:R-:W-:Y:S02]  /*01d0*/  IMAD.MOV R6, RZ, RZ, -R12 ;  /* 0x000000ffff067224 */ /* 0x000fe400078e0a0c */
[----:B------:R-:W-:-:S04]  /*01e0*/  IMAD.HI.U32 R2, R2, R11, RZ ;  /* 0x0000000b02027227 */ /* 0x000fc800078e00ff */
[----:B------:R-:W-:Y:S02]  /*01f0*/  IMAD R11, R2, R6, R11 ;  /* 0x00000006020b7224 */ /* 0x000fe400078e020b */
[----:B------:R-:W-:Y:S01]  /*0200*/  VIADD R7, R9, 0xffffffe ;  /* 0x0ffffffe09077836 */ /* 0x000fe20000000000 */
[----:B------:R-:W-:Y:S02]  /*0210*/  LOP3.LUT R9, RZ, R5, RZ, 0x33, !PT ;  /* 0x00000005ff097212 */ /* 0x000fe400078e33ff */
[----:B------:R-:W-:-:S03]  /*0220*/  ISETP.GT.U32.AND P1, PT, R0, R11, PT ;  /* 0x0000000b0000720c */ /* 0x000fc60003f24070 */
[----:B------:R-:W0:Y:S10]  /*0230*/  F2I.FTZ.U32.TRUNC.NTZ R7, R7 ;  /* 0x0000000700077305 */ /* 0x000e34000021f000 */
[----:B------:R-:W-:-:S04]  /*0240*/  @!P1 IMAD.IADD R11, R11, 0x1, -R0 ;  /* 0x000000010b0b9824 */ /* 0x000fc800078e0a00 */
[----:B------:R-:W-:Y:S01]  /*0250*/  IMAD.IADD R6, R11, 0x1, -R0 ;  /* 0x000000010b067824 */ /* 0x000fe200078e0a00 */
[----:B------:R-:W-:Y:S01]  /*0260*/  ISETP.GT.U32.AND P0, PT, R0, R11, PT ;  /* 0x0000000b0000720c */ /* 0x000fe20003f04070 */
[----:B0-----:R-:W-:-:S03]  /*0270*/  IMAD.MOV R13, RZ, RZ, -R7 ;  /* 0x000000ffff0d7224 */ /* 0x001fc600078e0a07 */
[----:B------:R-:W-:Y:S01]  /*0280*/  SEL R6, R6, R11, !P0 ;  /* 0x0000000b06067207 */ /* 0x000fe20004000000 */
[----:B------:R-:W-:-:S04]  /*0290*/  IMAD R13, R13, R4, RZ ;  /* 0x000000040d0d7224 */ /* 0x000fc800078e02ff */
[----:B------:R-:W-:-:S05]  /*02a0*/  @!P3 IMAD.MOV R6, RZ, RZ, -R6 ;  /* 0x000000ffff06b224 */ /* 0x000fca00078e0a06 */
[----:B------:R-:W-:Y:S01]  /*02b0*/  SEL R10, R9, R6, !P2 ;  /* 0x00000006090a7207 */ /* 0x000fe20005000000 */
[----:B------:R-:W-:-:S03]  /*02c0*/  IMAD.MOV.U32 R6, RZ, RZ, RZ ;  /* 0x000000ffff067224 */ /* 0x000fc600078e00ff */
[----:B------:R-:W-:Y:S01]  /*02d0*/  IABS R12, R10 ;  /* 0x0000000a000c7213 */ /* 0x000fe20000000000 */
[----:B------:R-:W-:-:S04]  /*02e0*/  IMAD.HI.U32 R6, R7, R13, R6 ;  /* 0x0000000d07067227 */ /* 0x000fc800078e0006 */
[----:B------:R-:W-:-:S04]  /*02f0*/  IMAD.MOV.U32 R7, RZ, RZ, R12 ;  /* 0x000000ffff077224 */ /* 0x000fc800078e000c */
[----:B------:R-:W-:-:S04]  /*0300*/  IMAD.HI.U32 R15, R6, R7, RZ ;  /* 0x00000007060f7227 */ /* 0x000fc800078e00ff */
[----:B------:R-:W-:-:S04]  /*0310*/  IMAD.MOV R6, RZ, RZ, -R15 ;  /* 0x000000ffff067224 */ /* 0x000fc800078e0a0f */
[----:B------:R-:W-:-:S05]  /*0320*/  IMAD R7, R4, R6, R7 ;  /* 0x0000000604077224 */ /* 0x000fca00078e0207 */
[----:B------:R-:W-:-:S13]  /*0330*/  ISETP.GT.U32.AND P3, PT, R4, R7, PT ;  /* 0x000000070400720c */ /* 0x000fda0003f64070 */
[----:B------:R-:W-:Y:S02]  /*0340*/  @!P3 IMAD.IADD R7, R7, 0x1, -R4 ;  /* 0x000000010707b824 */ /* 0x000fe400078e0a04 */
[----:B------:R-:W-:Y:S01]  /*0350*/  @!P3 VIADD R15, R15, 0x1 ;  /* 0x000000010f0fb836 */ /* 0x000fe20000000000 */
[----:B------:R-:W-:Y:S02]  /*0360*/  ISETP.NE.AND P3, PT, R3, RZ, PT ;  /* 0x000000ff0300720c */ /* 0x000fe40003f65270 */
[----:B------:R-:W-:Y:S02]  /*0370*/  ISETP.GE.U32.AND P0, PT, R7, R4, PT ;  /* 0x000000040700720c */ /* 0x000fe40003f06070 */
[----:B------:R-:W-:-:S04]  /*0380*/  LOP3.LUT R4, R10, R3, RZ, 0x3c, !PT ;  /* 0x000000030a047212 */ /* 0x000fc800078e3cff */
[----:B------:R-:W-:-:S07]  /*0390*/  ISETP.GE.AND P4, PT, R4, RZ, PT ;  /* 0x000000ff0400720c */ /* 0x000fce0003f86270 */
[----:B------:R-:W-:-:S06]  /*03a0*/  @P0 VIADD R15, R15, 0x1 ;  /* 0x000000010f0f0836 */ /* 0x000fcc0000000000 */
[----:B------:R-:W-:Y:S01]  /*03b0*/  @!P4 IMAD.MOV R15, RZ, RZ, -R15 ;  /* 0x000000ffff0fc224 */ /* 0x000fe200078e0a0f */
[----:B------:R-:W-:-:S05]  /*03c0*/  @!P3 LOP3.LUT R15, RZ, R3, RZ, 0x33, !PT ;  /* 0x00000003ff0fb212 */ /* 0x000fca00078e33ff */
[----:B------:R-:W-:-:S04]  /*03d0*/  IMAD.MOV R16, RZ, RZ, -R15 ;  /* 0x000000ffff107224 */ /* 0x000fc800078e0a0f */
[----:B------:R-:W-:-:S05]  /*03e0*/  IMAD R16, R3, R16, R10 ;  /* 0x0000001003107224 */ /* 0x000fca00078e020a */
[----:B------:R-:W-:-:S04]  /*03f0*/  LOP3.LUT R4, R16, R15, R3, 0xfe, !PT ;  /* 0x0000000f10047212 */ /* 0x000fc800078efe03 */
[----:B------:R-:W-:-:S04]  /*0400*/  SHF.R.U32.HI R4, RZ, 0x1f, R4 ;  /* 0x0000001fff047819 */ /* 0x000fc80000011604 */
[----:B------:R-:W-:-:S04]  /*0410*/  ISETP.NE.U32.AND P0, PT, R4, 0x1, PT ;  /* 0x000000010400780c */ /* 0x000fc80003f05070 */
[----:B------:R-:W-:-:S13]  /*0420*/  ISETP.GE.OR P0, PT, R15, UR6, !P0 ;  /* 0x000000060f007c0c */ /* 0x000fda000c706670 */
[----:B------:R-:W-:Y:S05]  /*0430*/  @P0 EXIT ;  /* 0x000000000000094d */ /* 0x000fea0003800000 */
[----:B------:R-:W-:Y:S01]  /*0440*/  ISETP.GE.U32.AND P0, PT, R11, R0, PT ;  /* 0x000000000b00720c */ /* 0x000fe20003f06070 */
[----:B------:R-:W-:Y:S01]  /*0450*/  @!P1 VIADD R2, R2, 0x1 ;  /* 0x0000000102029836 */ /* 0x000fe20000000000 */
[----:B------:R-:W-:Y:S01]  /*0460*/  LOP3.LUT R5, R8, R5, RZ, 0x3c, !PT ;  /* 0x0000000508057212 */ /* 0x000fe200078e3cff */
[----:B------:R-:W0:Y:S03]  /*0470*/  LDCU.64 UR4, c[0x0][0x358] ;  /* 0x00006b00ff0477ac */ /* 0x000e260008000a00 */
[----:B------:R-:W-:Y:S02]  /*0480*/  ISETP.GE.AND P3, PT, R5, RZ, PT ;  /* 0x000000ff0500720c */ /* 0x000fe40003f66270 */
[----:B------:R-:W1:Y:S05]  /*0490*/  LDC.64 R4, c[0x0][0x398] ;  /* 0x0000e600ff047b82 */ /* 0x000e6a0000000a00 */
[----:B------:R-:W-:-:S06]  /*04a0*/  @P0 VIADD R2, R2, 0x1 ;  /* 0x0000000102020836 */ /* 0x000fcc0000000000 */
[----:B------:R-:W-:-:S05]  /*04b0*/  @!P3 IMAD.MOV R2, RZ, RZ, -R2 ;  /* 0x000000ffff02b224 */ /* 0x000fca00078e0a02 */
[----:B------:R-:W-:-:S05]  /*04c0*/  SEL R14, R9, R2, !P2 ;  /* 0x00000002090e7207 */ /* 0x000fca0005000000 */
[----:B------:R-:W-:-:S04]  /*04d0*/  IMAD R14, R14, UR6, R15 ;  /* 0x000000060e0e7c24 */ /* 0x000fc8000f8e020f */
[----:B------:R-:W-:-:S04]  /*04e0*/  IMAD R3, R14, R3, R16 ;  /* 0x000000030e037224 */ /* 0x000fc800078e0210 */
[----:B-1----:R-:W-:-:S06]  /*04f0*/  IMAD.WIDE R2, R3, 0x2, R4 ;  /* 0x0000000203027825 */ /* 0x002fcc00078e0204 */
[----:B0-----:R-:W2:Y:S02]  /*0500*/  LDG.E.U16 R2, desc[UR4][R2.64] ;  /* 0x0000000402027981 */ /* 0x001ea4000c1e1500 */
[----:B--2---:R-:W-:-:S13]  /*0510*/  ISETP.NE.AND P0, PT, R2, RZ, PT ;  /* 0x000000ff0200720c */ /* 0x004fda0003f05270 */
[----:B------:R-:W-:Y:S05]  /*0520*/  @!P0 EXIT ;  /* 0x000000000000894d */ /* 0x000fea0003800000 */
[----:B------:R-:W0:Y:S01]  /*0530*/  LDCU UR6, c[0x0][0x390] ;  /* 0x00007200ff0677ac */ /* 0x000e220008000800 */
[----:B------:R-:W-:Y:S01]  /*0540*/  BSSY.RECONVERGENT B0, `(.L_x_0) ;  /* 0x0000082000007945 */ /* 0x000fe20003800200 */
[----:B------:R-:W-:Y:S01]  /*0550*/  IMAD.MOV.U32 R9, RZ, RZ, RZ ;  /* 0x000000ffff097224 */ /* 0x000fe200078e00ff */
[----:B0-----:R-:W-:-:S09]  /*0560*/  UISETP.GE.AND UP0, UPT, UR6, 0x1, UPT ;  /* 0x000000010600788c */ /* 0x001fd2000bf06270 */
[----:B------:R-:W-:Y:S05]  /*0570*/  BRA.U !UP0, `(.L_x_1) ;  /* 0x0000000508f87547 */ /* 0x000fea000b800000 */
[----:B------:R-:W0:Y:S01]  /*0580*/  LDC.64 R6, c[0x0][0x3a0] ;  /* 0x0000e800ff067b82 */ /* 0x000e220000000a00 */
[----:B------:R1:W2:Y:S01]  /*0590*/  I2F.U16 R17, R2 ;  /* 0x0000000200117306 */ /* 0x0002a20000101000 */
[----:B------:R-:W-:Y:S01]  /*05a0*/  IMAD.MOV.U32 R13, RZ, RZ, RZ ;  /* 0x000000ffff0d7224 */ /* 0x000fe200078e00ff */
[----:B------:R-:W3:Y:S01]  /*05b0*/  LDCU UR8, c[0x0][0x390] ;  /* 0x00007200ff0877ac */ /* 0x000ee20008000800 */
[----:B------:R-:W-:Y:S01]  /*05c0*/  IMAD.MOV.U32 R9, RZ, RZ, RZ ;  /* 0x000000ffff097224 */ /* 0x000fe200078e00ff */
[----:B------:R-:W4:Y:S01]  /*05d0*/  LDCU UR6, c[0x0][0x388] ;  /* 0x00007100ff0677ac */ /* 0x000f220008000800 */
[----:B------:R-:W0:Y:S05]  /*05e0*/  LDCU UR7, c[0x0][0x384] ;  /* 0x00007080ff0777ac */ /* 0x000e2a0008000800 */
.L_x_14:
[----:B---3--:R-:W-:-:S05]  /*05f0*/  SHF.L.U32 R0, R13, UR8, RZ ;  /* 0x000000080d007c19 */ /* 0x008fca00080006ff */
[----:B------:R-:W-:-:S04]  /*0600*/  IMAD.IADD R0, R0, 0x1, R9 ;  /* 0x0000000100007824 */ /* 0x000fc800078e0209 */
[----:B------:R-:W-:-:S04]  /*0610*/  IMAD R19, R0, 0x7, RZ ;  /* 0x0000000700137824 */ /* 0x000fc800078e02ff */
[----:B0-----:R-:W-:-:S05]  /*0620*/  IMAD.WIDE R18, R19, 0x4, R6 ;  /* 0x0000000413127825 */ /* 0x001fca00078e0206 */
[----:B------:R-:W3:Y:S04]  /*0630*/  LDG.E R4, desc[UR4][R18.64] ;  /* 0x0000000412047981 */ /* 0x000ee8000c1e1900 */
[----:B--2---:R-:W4:Y:S04]  /*0640*/  LDG.E R11, desc[UR4][R18.64+0x14] ;  /* 0x00001404120b7981 */ /* 0x004f28000c1e1900 */
[----:B------:R-:W4:Y:S04]  /*0650*/  LDG.E R10, desc[UR4][R18.64+0x18] ;  /* 0x00001804120a7981 */ /* 0x000f28000c1e1900 */
[----:B------:R0:W5:Y:S04]  /*0660*/  LDG.E R12, desc[UR4][R18.64+0x10] ;  /* 0x00001004120c7981 */ /* 0x000168000c1e1900 */
[----:B------:R0:W5:Y:S04]  /*0670*/  LDG.E R0, desc[UR4][R18.64+0xc] ;  /* 0x00000c0412007981 */ /* 0x000168000c1e1900 */
[----:B-1----:R0:W5:Y:S04]  /*0680*/  LDG.E R2, desc[UR4][R18.64+0x8] ;  /* 0x0000080412027981 */ /* 0x002168000c1e1900 */
[----:B------:R0:W5:Y:S01]  /*0690*/  LDG.E R3, desc[UR4][R18.64+0x4] ;  /* 0x0000040412037981 */ /* 0x000162000c1e1900 */
[----:B--2---:R-:W1:Y:S01]  /*06a0*/  MUFU.RCP R20, R17 ;  /* 0x0000001100147308 */ /* 0x004e620000001000 */
[----:B------:R-:W-:Y:S01]  /*06b0*/  BSSY.RECONVERGENT B1, `(.L_x_2) ;  /* 0x000000e000017945 */ /* 0x000fe20003800200 */
[----:B-1----:R-:W-:-:S04]  /*06c0*/  FFMA R5, -R17, R20, 1 ;  /* 0x3f80000011057423 */ /* 0x002fc80000000114 */
[----:B------:R-:W-:Y:S02]  /*06d0*/  FFMA R5, R20, R5, R20 ;  /* 0x0000000514057223 */ /* 0x000fe40000000014 */
[----:B---3--:R-:W1:Y:S02]  /*06e0*/  FCHK P0, R4, R17 ;  /* 0x0000001104007302 */ /* 0x008e640000000000 */
[----:B------:R-:W-:-:S06]  /*06f0*/  FFMA R20, R4, R5, RZ ;  /* 0x0000000504147223 */ /* 0x000fcc00000000ff */
[----:B----4-:R-:W2:Y:S08]  /*0700*/  F2I.FLOOR.NTZ R11, R11 ;  /* 0x0000000b000b7305 */ /* 0x010eb00000207100 */
[----:B------:R-:W3:Y:S01]  /*0710*/  F2I.FLOOR.NTZ R10, R10 ;  /* 0x0000000a000a7305 */ /* 0x000ee20000207100 */
[----:B------:R-:W-:-:S04]  /*0720*/  FFMA R21, -R17, R20, R4 ;  /* 0x0000001411157223 */ /* 0x000fc80000000104 */
[----:B------:R-:W-:Y:S01]  /*0730*/  FFMA R5, R5, R21, R20 ;  /* 0x0000001505057223 */ /* 0x000fe20000000014 */
[----:B01----:R-:W-:Y:S06]  /*0740*/  @!P0 BRA `(.L_x_3) ;  /* 0x0000000000108947 */ /* 0x003fec0003800000 */
[----:B------:R-:W-:Y:S01]  /*0750*/  IMAD.MOV.U32 R5, RZ, RZ, R17 ;  /* 0x000000ffff057224 */ /* 0x000fe200078e0011 */
[----:B------:R-:W-:-:S07]  /*0760*/  MOV R22, 0x780 ;  /* 0x0000078000167802 */ /* 0x000fce0000000f00 */
[----:B--23-5:R-:W-:Y:S05]  /*0770*/  CALL.REL.NOINC `($__internal_0_$__cuda_sm3x_div_rn_noftz_f32_slowpath) ;  /* 0x0000001000647944 */ /* 0x02cfea0003c00000 */
[----:B------:R-:W-:-:S07]  /*0780*/  IMAD.MOV.U32 R5, RZ, RZ, R21 ;  /* 0x000000ffff057224 */ /* 0x000fce00078e0015 */
.L_x_3:
[----:B------:R-:W-:Y:S05]  /*0790*/  BSYNC.RECONVERGENT B1 ;  /* 0x0000000000017941 */ /* 0x000fea0003800200 */
.L_x_2:
[----:B------:R-:W0:Y:S01]  /*07a0*/  MUFU.RCP R4, R17 ;  /* 0x0000001100047308 */ /* 0x000e220000001000 */
[----:B------:R-:W-:Y:S07]  /*07b0*/  BSSY.RECONVERGENT B1, `(.L_x_4) ;  /* 0x000000f000017945 */ /* 0x000fee0003800200 */
[----:B-----5:R-:W-:Y:S08]  /*07c0*/  FCHK P0, R3, R17 ;  /* 0x0000001103007302 */ /* 0x020ff00000000000 */
[----:B------:R-:W1:Y:S01]  /*07d0*/  F2I.FLOOR.NTZ R5, R5 ;  /* 0x0000000500057305 */ /* 0x000e620000207100 */
[----:B0-----:R-:W-:-:S04]  /*07e0*/  FFMA R19, -R17, R4, 1 ;  /* 0x3f80000011137423 */ /* 0x001fc80000000104 */
[----:B------:R-:W-:-:S04]  /*07f0*/  FFMA R21, R4, R19, R4 ;  /* 0x0000001304157223 */ /* 0x000fc80000000004 */
[----:B------:R-:W-:-:S04]  /*0800*/  FFMA R4, R3, R21, RZ ;  /* 0x0000001503047223 */ /* 0x000fc800000000ff */
[----:B------:R-:W-:Y:S01]  /*0810*/  FFMA R19, -R17, R4, R3 ;  /* 0x0000000411137223 */ /* 0x000fe20000000103 */
[----:B-1----:R-:W-:-:S03]  /*0820*/  IMAD.IADD R18, R16, 0x1, R5 ;  /* 0x0000000110127824 */ /* 0x002fc600078e0205 */
[----:B------:R-:W-:Y:S01]  /*0830*/  FFMA R19, R21, R19, R4 ;  /* 0x0000001315137223 */ /* 0x000fe20000000004 */
[----:B------:R-:W-:Y:S06]  /*0840*/  @!P0 BRA `(.L_x_5) ;  /* 0x0000000000148947 */ /* 0x000fec0003800000 */
[----:B------:R-:W-:Y:S01]  /*0850*/  IMAD.MOV.U32 R4, RZ, RZ, R3 ;  /* 0x000000ffff047224 */ /* 0x000fe200078e0003 */
[----:B------:R-:W-:Y:S01]  /*0860*/  MOV R22, 0x890 ;  /* 0x0000089000167802 */ /* 0x000fe20000000f00 */
[----:B------:R-:W-:-:S07]  /*0870*/  IMAD.MOV.U32 R5, RZ, RZ, R17 ;  /* 0x000000ffff057224 */ /* 0x000fce00078e0011 */
[----:B--23--:R-:W-:Y:S05]  /*0880*/  CALL.REL.NOINC `($__internal_0_$__cuda_sm3x_div_rn_noftz_f32_slowpath) ;  /* 0x0000001000207944 */ /* 0x00cfea0003c00000 */
[----:B------:R-:W-:-:S07]  /*0890*/  IMAD.MOV.U32 R19, RZ, RZ, R21 ;  /* 0x000000ffff137224 */ /* 0x000fce00078e0015 */
.L_x_5:
[----:B------:R-:W-:Y:S05]  /*08a0*/  BSYNC.RECONVERGENT B1 ;  /* 0x0000000000017941 */ /* 0x000fea0003800200 */
.L_x_4:
[----:B------:R-:W0:Y:S01]  /*08b0*/  MUFU.RCP R4, R17 ;  /* 0x0000001100047308 */ /* 0x000e220000001000 */
[----:B------:R-:W-:Y:S07]  /*08c0*/  BSSY.RECONVERGENT B1, `(.L_x_6) ;  /* 0x000000f000017945 */ /* 0x000fee0003800200 */
[----:B------:R-:W-:Y:S08]  /*08d0*/  FCHK P0, R2, R17 ;  /* 0x0000001102007302 */ /* 0x000ff00000000000 */
        /* <DEDUP_REMOVED lines=13> */
.L_x_7:
[----:B------:R-:W-:Y:S05]  /*09b0*/  BSYNC.RECONVERGENT B1 ;  /* 0x0000000000017941 */ /* 0x000fea0003800200 */
.L_x_6:
        /* <DEDUP_REMOVED lines=15> */
.L_x_9:
[----:B------:R-:W-:Y:S05]  /*0ab0*/  BSYNC.RECONVERGENT B1 ;  /* 0x0000000000017941 */ /* 0x000fea0003800200 */
.L_x_8:
[----:B------:R-:W0:Y:S01]  /*0ac0*/  F2I.FLOOR.NTZ R21, R21 ;  /* 0x0000001500157305 */ /* 0x000e220000207100 */
[----:B------:R-:W-:Y:S02]  /*0ad0*/  ISETP.GE.AND P0, PT, R3, UR6, PT ;  /* 0x0000000603007c0c */ /* 0x000fe4000bf06270 */
[C---:B------:R-:W-:Y:S02]  /*0ae0*/  LOP3.LUT R3, R18.reuse, R3, RZ, 0xfc, !PT ;  /* 0x0000000312037212 */ /* 0x040fe400078efcff */
[----:B------:R-:W-:-:S04]  /*0af0*/  ISETP.GE.OR P0, PT, R18, UR7, P0 ;  /* 0x0000000712007c0c */ /* 0x000fc80008706670 */
[----:B------:R-:W-:Y:S01]  /*0b00*/  ISETP.LT.OR P0, PT, R3, RZ, P0 ;  /* 0x000000ff0300720c */ /* 0x000fe20000701670 */
[----:B0-----:R-:W-:-:S05]  /*0b10*/  IMAD.IADD R5, R15, 0x1, R21 ;  /* 0x000000010f057824 */ /* 0x001fca00078e0215 */
[----:B------:R-:W-:Y:S02]  /*0b20*/  ISETP.GE.AND P1, PT, R5, UR6, PT ;  /* 0x0000000605007c0c */ /* 0x000fe4000bf26270 */
[----:B------:R-:W-:-:S05]  /*0b30*/  LOP3.LUT R5, R20, R5, RZ, 0xfc, !PT ;  /* 0x0000000514057212 */ /* 0x000fca00078efcff */
[----:B------:R-:W0:Y:S01]  /*0b40*/  @!P0 LDC.64 R2, c[0x0][0x398] ;  /* 0x0000e600ff028b82 */ /* 0x000e220000000a00 */
[----:B------:R-:W-:Y:S01]  /*0b50*/  ISETP.GE.OR P1, PT, R20, UR7, P1 ;  /* 0x0000000714007c0c */ /* 0x000fe20008f26670 */
[----:B------:R-:W-:-:S03]  /*0b60*/  @!P0 IMAD.IADD R19, R14, 0x1, R19 ;  /* 0x000000010e138824 */ /* 0x000fc600078e0213 */
[----:B------:R-:W-:Y:S01]  /*0b70*/  ISETP.LT.OR P1, PT, R5, RZ, P1 ;  /* 0x000000ff0500720c */ /* 0x000fe20000f21670 */
[----:B------:R-:W-:-:S12]  /*0b80*/  @!P0 IMAD R19, R19, UR7, R18 ;  /* 0x0000000713138c24 */ /* 0x000fd8000f8e0212 */
[----:B------:R-:W1:Y:S01]  /*0b90*/  @!P1 LDC.64 R4, c[0x0][0x398] ;  /* 0x0000e600ff049b82 */ /* 0x000e620000000a00 */
[----:B------:R-:W-:-:S04]  /*0ba0*/  @!P1 IMAD.IADD R21, R14, 0x1, R21 ;  /* 0x000000010e159824 */ /* 0x000fc800078e0215 */
[----:B------:R-:W-:Y:S02]  /*0bb0*/  @!P1 IMAD R21, R21, UR7, R20 ;  /* 0x0000000715159c24 */ /* 0x000fe4000f8e0214 */
[----:B0-----:R-:W-:-:S06]  /*0bc0*/  @!P0 IMAD.WIDE R2, R19, 0x2, R2 ;  /* 0x0000000213028825 */ /* 0x001fcc00078e0202 */
[----:B------:R-:W4:Y:S01]  /*0bd0*/  @!P0 LDG.E.U16 R2, desc[UR4][R2.64] ;  /* 0x0000000402028981 */ /* 0x000f22000c1e1500 */
[----:B-1----:R-:W-:-:S06]  /*0be0*/  @!P1 IMAD.WIDE R4, R21, 0x2, R4 ;  /* 0x0000000215049825 */ /* 0x002fcc00078e0204 */
[----:B------:R-:W5:Y:S01]  /*0bf0*/  @!P1 LDG.E.U16 R4, desc[UR4][R4.64] ;  /* 0x0000000404049981 */ /* 0x000f62000c1e1500 */
[----:B------:R-:W-:Y:S02]  /*0c00*/  IMAD.MOV.U32 R0, RZ, RZ, RZ ;  /* 0x000000ffff007224 */ /* 0x000fe400078e00ff */
[----:B------:R-:W-:Y:S01]  /*0c10*/  IMAD.MOV.U32 R19, RZ, RZ, RZ ;  /* 0x000000ffff137224 */ /* 0x000fe200078e00ff */
[----:B------:R-:W-:Y:S01]  /*0c20*/  BSSY.RECONVERGENT B1, `(.L_x_10) ;  /* 0x0000010000017945 */ /* 0x000fe20003800200 */
[----:B----4-:R-:W-:Y:S02]  /*0c30*/  @!P0 I2FP.F32.U32 R0, R2 ;  /* 0x0000000200008245 */ /* 0x010fe40000201000 */
[----:B-----5:R-:W-:-:S05]  /*0c40*/  @!P1 I2FP.F32.U32 R19, R4 ;  /* 0x0000000400139245 */ /* 0x020fca0000201000 */
[----:B------:R-:W-:-:S05]  /*0c50*/  FADD R19, -R19, R0 ;  /* 0x0000000013137221 */ /* 0x000fca0000000100 */
[----:B------:R-:W-:-:S13]  /*0c60*/  FSETP.GEU.AND P0, PT, R19, R12, PT ;  /* 0x0000000c1300720b */ /* 0x000fda0003f0e000 */
[----:B------:R-:W-:Y:S05]  /*0c70*/  @P0 BRA `(.L_x_11) ;  /* 0x00000000001c0947 */ /* 0x000fea0003800000 */
[----:B--2---:R-:W-:-:S13]  /*0c80*/  ISETP.NE.AND P0, PT, R11, -0x1, PT ;  /* 0xffffffff0b00780c */ /* 0x004fda0003f05270 */
[----:B------:R-:W-:Y:S01]  /*0c90*/  @!P0 IMAD.SHL.U32 R9, R9, 0x2, RZ ;  /* 0x0000000209098824 */ /* 0x000fe200078e00ff */
[----:B------:R-:W-:Y:S06]  /*0ca0*/  @!P0 BRA `(.L_x_12) ;  /* 0x00000000001c8947 */ /* 0x000fec0003800000 */
[----:B------:R-:W0:Y:S02]  /*0cb0*/  LDC.64 R2, c[0x0][0x3b0] ;  /* 0x0000ec00ff027b82 */ /* 0x000e240000000a00 */
[----:B0-----:R-:W-:-:S05]  /*0cc0*/  IMAD.WIDE R8, R8, 0x2, R2 ;  /* 0x0000000208087825 */ /* 0x001fca00078e0202 */
[----:B------:R-:W-:Y:S01]  /*0cd0*/  STG.E.U16 desc[UR4][R8.64], R11 ;  /* 0x0000000b08007986 */ /* 0x000fe2000c101504 */
[----:B------:R-:W-:Y:S05]  /*0ce0*/  EXIT ;  /* 0x000000000000794d */ /* 0x000fea0003800000 */
.L_x_11:
[----:B---3--:R-:W-:-:S13]  /*0cf0*/  ISETP.NE.AND P0, PT, R10, -0x1, PT ;  /* 0xffffffff0a00780c */ /* 0x008fda0003f05270 */
[----:B------:R-:W-:Y:S05]  /*0d00*/  @P0 BRA `(.L_x_13) ;  /* 0x0000000800f00947 */ /* 0x000fea0003800000 */
[----:B------:R-:W-:-:S07]  /*0d10*/  LEA R9, R9, 0x1, 0x1 ;  /* 0x0000000109097811 */ /* 0x000fce00078e08ff */
.L_x_12:
[----:B------:R-:W-:Y:S05]  /*0d20*/  BSYNC.RECONVERGENT B1 ;  /* 0x0000000000017941 */ /* 0x000fea0003800200 */
.L_x_10:
[----:B------:R-:W-:-:S05]  /*0d30*/  VIADD R13, R13, 0x1 ;  /* 0x000000010d0d7836 */ /* 0x000fca0000000000 */
[----:B------:R-:W-:-:S13]  /*0d40*/  ISETP.NE.AND P0, PT, R13, UR8, PT ;  /* 0x000000080d007c0c */ /* 0x000fda000bf05270 */
[----:B------:R-:W-:Y:S05]  /*0d50*/  @P0 BRA `(.L_x_14) ;  /* 0xfffffff800240947 */ /* 0x000fea000383ffff */
.L_x_1:
[----:B------:R-:W-:Y:S05]  /*0d60*/  BSYNC.RECONVERGENT B0 ;  /* 0x0000000000007941 */ /* 0x000fea0003800200 */
.L_x_0:
[----:B------:R-:W0:Y:S01]  /*0d70*/  LDC R0, c[0x0][0x38c] ;  /* 0x0000e300ff007b82 */ /* 0x000e220000000800 */
[----:B------:R-:W-:Y:S02]  /*0d80*/  PRMT R6, RZ, 0x7610, R6 ;  /* 0x00007610ff067816 */ /* 0x000fe40000000006 */
[----:B0-----:R-:W-:-:S13]  /*0d90*/  ISETP.GE.AND P0, PT, R0, 0x1, PT ;  /* 0x000000010000780c */ /* 0x001fda0003f06270 */
[----:B------:R-:W-:Y:S05]  /*0da0*/  @!P0 BRA `(.L_x_15) ;  /* 0x0000000800b88947 */ /* 0x000fea0003800000 */
[C---:B------:R-:W-:Y:S01]  /*0db0*/  ISETP.GE.U32.AND P1, PT, R0.reuse, 0x10, PT ;  /* 0x000000100000780c */ /* 0x040fe20003f26070 */
[C---:B------:R-:W-:Y:S01]  /*0dc0*/  IMAD R9, R0.reuse, R9, RZ ;  /* 0x0000000900097224 */ /* 0x040fe200078e02ff */
[----:B------:R-:W-:Y:S01]  /*0dd0*/  LOP3.LUT R25, R0, 0xf, RZ, 0xc0, !PT ;  /* 0x0000000f00197812 */ /* 0x000fe200078ec0ff */
[----:B------:R-:W-:Y:S01]  /*0de0*/  IMAD.MOV.U32 R7, RZ, RZ, RZ ;  /* 0x000000ffff077224 */ /* 0x000fe200078e00ff */
[----:B------:R-:W-:Y:S01]  /*0df0*/  PRMT R6, RZ, 0x7610, R6 ;  /* 0x00007610ff067816 */ /* 0x000fe20000000006 */
[----:B---3--:R-:W-:Y:S01]  /*0e00*/  IMAD.MOV.U32 R10, RZ, RZ, RZ ;  /* 0x000000ffff0a7224 */ /* 0x008fe200078e00ff */
[----:B------:R-:W-:-:S07]  /*0e10*/  ISETP.NE.AND P0, PT, R25, RZ, PT ;  /* 0x000000ff1900720c */ /* 0x000fce0003f05270 */
[----:B------:R-:W-:Y:S06]  /*0e20*/  @!P1 BRA `(.L_x_16) ;  /* 0x00000004004c9947 */ /* 0x000fec0003800000 */
[----:B------:R-:W0:Y:S01]  /*0e30*/  LDC.64 R2, c[0x0][0x3a8] ;  /* 0x0000ea00ff027b82 */ /* 0x000e220000000a00 */
[----:B------:R-:W-:Y:S01]  /*0e40*/  LOP3.LUT R10, R0, 0x7ffffff0, RZ, 0xc0, !PT ;  /* 0x7ffffff0000a7812 */ /* 0x000fe200078ec0ff */
[----:B------:R-:W-:Y:S01]  /*0e50*/  BSSY.RECONVERGENT B0, `(.L_x_16) ;  /* 0x0000050000007945 */ /* 0x000fe20003800200 */
[----:B------:R-:W-:Y:S01]  /*0e60*/  IMAD.MOV.U32 R12, RZ, RZ, 0xf ;  /* 0x0000000fff0c7424 */ /* 0x000fe200078e00ff */
[----:B------:R-:W-:Y:S01]  /*0e70*/  PRMT R6, RZ, 0x7610, R6 ;  /* 0x00007610ff067816 */ /* 0x000fe20000000006 */
[----:B------:R-:W-:Y:S02]  /*0e80*/  IMAD.MOV.U32 R7, RZ, RZ, RZ ;  /* 0x000000ffff077224 */ /* 0x000fe400078e00ff */
[----:B--2---:R-:W-:Y:S02]  /*0e90*/  IMAD.MOV.U32 R11, RZ, RZ, R9 ;  /* 0x000000ffff0b7224 */ /* 0x004fe400078e0009 */
[----:B------:R-:W-:Y:S01]  /*0ea0*/  IMAD.MOV R26, RZ, RZ, -R10 ;  /* 0x000000ffff1a7224 */ /* 0x000fe200078e0a0a */
[----:B0-----:R-:W-:-:S05]  /*0eb0*/  IADD3 R2, P1, PT, R2, 0x20, RZ ;  /* 0x0000002002027810 */ /* 0x001fca0007f3e0ff */
[----:B------:R-:W-:-:S08]  /*0ec0*/  IMAD.X R3, RZ, RZ, R3, P1 ;  /* 0x000000ffff037224 */ /* 0x000fd000008e0603 */
.L_x_17:
[----:B------:R-:W-:-:S05]  /*0ed0*/  IMAD.WIDE R4, R11, 0x4, R2 ;  /* 0x000000040b047825 */ /* 0x000fca00078e0202 */
[----:B------:R-:W2:Y:S04]  /*0ee0*/  LDG.E R24, desc[UR4][R4.64+-0x20] ;  /* 0xffffe00404187981 */ /* 0x000ea8000c1e1900 */
[----:B------:R-:W3:Y:S04]  /*0ef0*/  LDG.E R23, desc[UR4][R4.64+-0x1c] ;  /* 0xffffe40404177981 */ /* 0x000ee8000c1e1900 */
[----:B------:R-:W4:Y:S04]  /*0f00*/  LDG.E R22, desc[UR4][R4.64+-0x18] ;  /* 0xffffe80404167981 */ /* 0x000f28000c1e1900 */
[----:B------:R-:W5:Y:S04]  /*0f10*/  LDG.E R20, desc[UR4][R4.64+-0x14] ;  /* 0xffffec0404147981 */ /* 0x000f68000c1e1900 */
[----:B------:R-:W5:Y:S04]  /*0f20*/  LDG.E R21, desc[UR4][R4.64+-0x10] ;  /* 0xfffff00404157981 */ /* 0x000f68000c1e1900 */
[----:B------:R-:W5:Y:S04]  /*0f30*/  LDG.E R13, desc[UR4][R4.64+-0xc] ;  /* 0xfffff404040d7981 */ /* 0x000f68000c1e1900 */
[----:B------:R-:W5:Y:S04]  /*0f40*/  LDG.E R14, desc[UR4][R4.64+-0x8] ;  /* 0xfffff804040e7981 */ /* 0x000f68000c1e1900 */
[----:B------:R-:W5:Y:S04]  /*0f50*/  LDG.E R15, desc[UR4][R4.64+-0x4] ;  /* 0xfffffc04040f7981 */ /* 0x000f68000c1e1900 */
[----:B------:R-:W5:Y:S04]  /*0f60*/  LDG.E R16, desc[UR4][R4.64] ;  /* 0x0000000404107981 */ /* 0x000f68000c1e1900 */
[----:B------:R-:W5:Y:S04]  /*0f70*/  LDG.E R17, desc[UR4][R4.64+0x4] ;  /* 0x0000040404117981 */ /* 0x000f68000c1e1900 */
[----:B------:R-:W5:Y:S04]  /*0f80*/  LDG.E R18, desc[UR4][R4.64+0x8] ;  /* 0x0000080404127981 */ /* 0x000f68000c1e1900 */
[----:B------:R-:W5:Y:S01]  /*0f90*/  LDG.E R19, desc[UR4][R4.64+0xc] ;  /* 0x00000c0404137981 */ /* 0x000f62000c1e1900 */
[----:B--2---:R-:W-:-:S04]  /*0fa0*/  FSETP.GT.AND P3, PT, R24, R7, PT ;  /* 0x000000071800720b */ /* 0x004fc80003f64000 */
[----:B------:R-:W-:Y:S02]  /*0fb0*/  FSEL R24, R24, R7, P3 ;  /* 0x0000000718187208 */ /* 0x000fe40001800000 */
[----:B------:R-:W2:Y:S02]  /*0fc0*/  LDG.E R7, desc[UR4][R4.64+0x10] ;  /* 0x0000100404077981 */ /* 0x000ea4000c1e1900 */
[----:B---3--:R-:W-:-:S04]  /*0fd0*/  FSETP.GT.AND P4, PT, R23, R24, PT ;  /* 0x000000181700720b */ /* 0x008fc80003f84000 */
[----:B------:R-:W-:Y:S02]  /*0fe0*/  FSEL R27, R23, R24, P4 ;  /* 0x00000018171b7208 */ /* 0x000fe40002000000 */
[----:B------:R-:W3:Y:S02]  /*0ff0*/  LDG.E R23, desc[UR4][R4.64+0x14] ;  /* 0x0000140404177981 */ /* 0x000ee4000c1e1900 */
[CC--:B----4-:R-:W-:Y:S02]  /*1000*/  FSETP.GT.AND P5, PT, R22.reuse, R27.reuse, PT ;  /* 0x0000001b1600720b */ /* 0x0d0fe40003fa4000 */
[----:B------:R-:W4:Y:S02]  /*1010*/  LDG.E R24, desc[UR4][R4.64+0x1c] ;  /* 0x00001c0404187981 */ /* 0x000f24000c1e1900 */
[----:B------:R-:W-:Y:S02]  /*1020*/  FSEL R27, R22, R27, P5 ;  /* 0x0000001b161b7208 */ /* 0x000fe40002800000 */
[----:B------:R-:W4:Y:S02]  /*1030*/  LDG.E R22, desc[UR4][R4.64+0x18] ;  /* 0x0000180404167981 */ /* 0x000f24000c1e1900 */
[----:B-----5:R-:W-:-:S04]  /*1040*/  FSETP.GT.AND P6, PT, R20, R27, PT ;  /* 0x0000001b1400720b */ /* 0x020fc80003fc4000 */
[----:B------:R-:W-:-:S04]  /*1050*/  FSEL R20, R20, R27, P6 ;  /* 0x0000001b14147208 */ /* 0x000fc80003000000 */
[----:B------:R-:W-:-:S04]  /*1060*/  FSETP.GT.AND P1, PT, R21, R20, PT ;  /* 0x000000141500720b */ /* 0x000fc80003f24000 */
[----:B------:R-:W-:-:S04]  /*1070*/  FSEL R20, R21, R20, P1 ;  /* 0x0000001415147208 */ /* 0x000fc80000800000 */
[CC--:B------:R-:W-:Y:S02]  /*1080*/  FSETP.GT.AND P2, PT, R13.reuse, R20.reuse, PT ;  /* 0x000000140d00720b */ /* 0x0c0fe40003f44000 */
[----:B------:R-:W-:Y:S02]  /*1090*/  PRMT R21, R6, 0x7610, R21 ;  /* 0x0000761006157816 */ /* 0x000fe40000000015 */
[----:B------:R-:W-:Y:S01]  /*10a0*/  FSEL R13, R13, R20, P2 ;  /* 0x000000140d0d7208 */ /* 0x000fe20001000000 */
[----:B------:R-:W-:-:S03]  /*10b0*/  @P3 VIADD R21, R12, 0xfffffff1 ;  /* 0xfffffff10c153836 */ /* 0x000fc60000000000 */
[----:B------:R-:W-:Y:S01]  /*10c0*/  FSETP.GT.AND P3, PT, R14, R13, PT ;  /* 0x0000000d0e00720b */ /* 0x000fe20003f64000 */
[----:B------:R-:W-:-:S03]  /*10d0*/  @P4 VIADD R21, R12, 0xfffffff2 ;  /* 0xfffffff20c154836 */ /* 0x000fc60000000000 */
[----:B------:R-:W-:-:S04]  /*10e0*/  FSEL R14, R14, R13, P3 ;  /* 0x0000000d0e0e7208 */ /* 0x000fc80001800000 */
        /* <DEDUP_REMOVED lines=14> */
[----:B------:R-:W-:Y:S01]  /*11d0*/  FSEL R18, R19, R18, P2 ;  /* 0x0000001213127208 */ /* 0x000fe20001000000 */
[C---:B------:R-:W-:Y:S02]  /*11e0*/  @P4 VIADD R21, R12.reuse, 0xfffffff8 ;  /* 0xfffffff80c154836 */ /* 0x040fe40000000000 */
[C---:B------:R-:W-:Y:S02]  /*11f0*/  @P5 VIADD R21, R12.reuse, 0xfffffff9 ;  /* 0xfffffff90c155836 */ /* 0x040fe40000000000 */
[C---:B------:R-:W-:Y:S02]  /*1200*/  @P6 VIADD R21, R12.reuse, 0xfffffffa ;  /* 0xfffffffa0c156836 */ /* 0x040fe40000000000 */
[----:B------:R-:W-:Y:S02]  /*1210*/  @P1 VIADD R21, R12, 0xfffffffb ;  /* 0xfffffffb0c151836 */ /* 0x000fe40000000000 */
[----:B------:R-:W-:Y:S02]  /*1220*/  VIADD R26, R26, 0x10 ;  /* 0x000000101a1a7836 */ /* 0x000fe40000000000 */
[----:B------:R-:W-:-:S03]  /*1230*/  @P2 VIADD R21, R12, 0xfffffffc ;  /* 0xfffffffc0c152836 */ /* 0x000fc60000000000 */
[----:B------:R-:W-:Y:S01]  /*1240*/  ISETP.NE.AND P2, PT, R26, RZ, PT ;  /* 0x000000ff1a00720c */ /* 0x000fe20003f45270 */
[----:B------:R-:W-:Y:S01]  /*1250*/  VIADD R11, R11, 0x10 ;  /* 0x000000100b0b7836 */ /* 0x000fe20000000000 */
[----:B--2---:R-:W-:-:S04]  /*1260*/  FSETP.GT.AND P3, PT, R7, R18, PT ;  /* 0x000000120700720b */ /* 0x004fc80003f64000 */
[----:B------:R-:W-:-:S04]  /*1270*/  FSEL R18, R7, R18, P3 ;  /* 0x0000001207127208 */ /* 0x000fc80001800000 */
[----:B---3--:R-:W-:-:S04]  /*1280*/  FSETP.GT.AND P4, PT, R23, R18, PT ;  /* 0x000000121700720b */ /* 0x008fc80003f84000 */
[----:B------:R-:W-:-:S04]  /*1290*/  FSEL R23, R23, R18, P4 ;  /* 0x0000001217177208 */ /* 0x000fc80002000000 */
[----:B----4-:R-:W-:Y:S01]  /*12a0*/  FSETP.GT.AND P1, PT, R22, R23, PT ;  /* 0x000000171600720b */ /* 0x010fe20003f24000 */
[----:B------:R-:W-:-:S03]  /*12b0*/  @P3 VIADD R21, R12, 0xfffffffd ;  /* 0xfffffffd0c153836 */ /* 0x000fc60000000000 */
[----:B------:R-:W-:Y:S01]  /*12c0*/  FSEL R7, R22, R23, P1 ;  /* 0x0000001716077208 */ /* 0x000fe20000800000 */
[----:B------:R-:W-:-:S08]  /*12d0*/  @P4 VIADD R21, R12, 0xfffffffe ;  /* 0xfffffffe0c154836 */ /* 0x000fd00000000000 */
[----:B------:R-:W-:Y:S01]  /*12e0*/  @P1 VIADD R21, R12, 0xffffffff ;  /* 0xffffffff0c151836 */ /* 0x000fe20000000000 */
[----:B------:R-:W-:-:S04]  /*12f0*/  FSETP.GT.AND P1, PT, R24, R7, PT ;  /* 0x000000071800720b */ /* 0x000fc80003f24000 */
[C---:B------:R-:W-:Y:S01]  /*1300*/  SEL R21, R12.reuse, R21, P1 ;  /* 0x000000150c157207 */ /* 0x040fe20000800000 */
[----:B------:R-:W-:Y:S01]  /*1310*/  VIADD R12, R12, 0x10 ;  /* 0x000000100c0c7836 */ /* 0x000fe20000000000 */
[----:B------:R-:W-:Y:S02]  /*1320*/  FSEL R7, R24, R7, P1 ;  /* 0x0000000718077208 */ /* 0x000fe40000800000 */
[----:B------:R-:W-:Y:S01]  /*1330*/  PRMT R6, R21, 0x7610, R6 ;  /* 0x0000761015067816 */ /* 0x000fe20000000006 */
[----:B------:R-:W-:Y:S06]  /*1340*/  @P2 BRA `(.L_x_17) ;  /* 0xfffffff800e02947 */ /* 0x000fec000383ffff */
[----:B------:R-:W-:Y:S05]  /*1350*/  BSYNC.RECONVERGENT B0 ;  /* 0x0000000000007941 */ /* 0x000fea0003800200 */
.L_x_16:
[----:B------:R-:W-:Y:S04]  /*1360*/  BSSY.RECONVERGENT B0, `(.L_x_15) ;  /* 0x0000052000007945 */ /* 0x000fe80003800200 */
[----:B------:R-:W-:Y:S05]  /*1370*/  @!P0 BRA `(.L_x_18) ;  /* 0x0000000400408947 */ /* 0x000fea0003800000 */
[----:B------:R-:W-:Y:S02]  /*1380*/  ISETP.GE.U32.AND P1, PT, R25, 0x8, PT ;  /* 0x000000081900780c */ /* 0x000fe40003f26070 */
[----:B------:R-:W-:-:S04]  /*1390*/  LOP3.LUT R12, R0, 0x7, RZ, 0xc0, !PT ;  /* 0x00000007000c7812 */ /* 0x000fc800078ec0ff */
[----:B------:R-:W-:-:S07]  /*13a0*/  ISETP.NE.AND P0, PT, R12, RZ, PT ;  /* 0x000000ff0c00720c */ /* 0x000fce0003f05270 */
[----:B------:R-:W-:Y:S06]  /*13b0*/  @!P1 BRA `(.L_x_19) ;  /* 0x0000000000909947 */ /* 0x000fec0003800000 */
[----:B------:R-:W0:Y:S01]  /*13c0*/  LDC.64 R2, c[0x0][0x3a8] ;  /* 0x0000ea00ff027b82 */ /* 0x000e220000000a00 */
[----:B------:R-:W-:-:S04]  /*13d0*/  IMAD.IADD R5, R9, 0x1, R10 ;  /* 0x0000000109057824 */ /* 0x000fc800078e020a */
[----:B0-----:R-:W-:-:S05]  /*13e0*/  IMAD.WIDE R2, R5, 0x4, R2 ;  /* 0x0000000405027825 */ /* 0x001fca00078e0202 */
[----:B------:R-:W3:Y:S04]  /*13f0*/  LDG.E R4, desc[UR4][R2.64] ;  /* 0x0000000402047981 */ /* 0x000ee8000c1e1900 */
[----:B------:R-:W4:Y:S04]  /*1400*/  LDG.E R5, desc[UR4][R2.64+0x4] ;  /* 0x0000040402057981 */ /* 0x000f28000c1e1900 */
[----:B--2---:R-:W2:Y:S04]  /*1410*/  LDG.E R11, desc[UR4][R2.64+0x8] ;  /* 0x00000804020b7981 */ /* 0x004ea8000c1e1900 */
[----:B------:R-:W5:Y:S04]  /*1420*/  LDG.E R13, desc[UR4][R2.64+0xc] ;  /* 0x00000c04020d7981 */ /* 0x000f68000c1e1900 */
[----:B------:R-:W5:Y:S04]  /*1430*/  LDG.E R15, desc[UR4][R2.64+0x10] ;  /* 0x00001004020f7981 */ /* 0x000f68000c1e1900 */
[----:B------:R-:W5:Y:S04]  /*1440*/  LDG.E R17, desc[UR4][R2.64+0x14] ;  /* 0x0000140402117981 */ /* 0x000f68000c1e1900 */
[----:B------:R-:W5:Y:S04]  /*1450*/  LDG.E R19, desc[UR4][R2.64+0x18] ;  /* 0x0000180402137981 */ /* 0x000f68000c1e1900 */
[----:B------:R-:W5:Y:S01]  /*1460*/  LDG.E R21, desc[UR4][R2.64+0x1c] ;  /* 0x00001c0402157981 */ /* 0x000f62000c1e1900 */
[----:B---3--:R-:W-:-:S04]  /*1470*/  FSETP.GT.AND P5, PT, R4, R7, PT ;  /* 0x000000070400720b */ /* 0x008fc80003fa4000 */
[----:B------:R-:W-:Y:S02]  /*1480*/  FSEL R4, R4, R7, P5 ;  /* 0x0000000704047208 */ /* 0x000fe40002800000 */
[----:B------:R-:W-:Y:S02]  /*1490*/  SEL R6, R10, R6, P5 ;  /* 0x000000060a067207 */ /* 0x000fe40002800000 */
[----:B----4-:R-:W-:-:S04]  /*14a0*/  FSETP.GT.AND P6, PT, R5, R4, PT ;  /* 0x000000040500720b */ /* 0x010fc80003fc4000 */
[----:B------:R-:W-:-:S04]  /*14b0*/  FSEL R4, R5, R4, P6 ;  /* 0x0000000405047208 */ /* 0x000fc80003000000 */
[----:B--2---:R-:W-:-:S04]  /*14c0*/  FSETP.GT.AND P4, PT, R11, R4, PT ;  /* 0x000000040b00720b */ /* 0x004fc80003f84000 */
[----:B------:R-:W-:Y:S01]  /*14d0*/  FSEL R4, R11, R4, P4 ;  /* 0x000000040b047208 */ /* 0x000fe20002000000 */
[----:B------:R-:W-:-:S03]  /*14e0*/  @P6 VIADD R6, R10, 0x1 ;  /* 0x000000010a066836 */ /* 0x000fc60000000000 */
[----:B-----5:R-:W-:-:S04]  /*14f0*/  FSETP.GT.AND P3, PT, R13, R4, PT ;  /* 0x000000040d00720b */ /* 0x020fc80003f64000 */
[----:B------:R-:W-:Y:S01]  /*1500*/  FSEL R4, R13, R4, P3 ;  /* 0x000000040d047208 */ /* 0x000fe20001800000 */
[----:B------:R-:W-:-:S03]  /*1510*/  @P4 VIADD R6, R10, 0x2 ;  /* 0x000000020a064836 */ /* 0x000fc60000000000 */
[----:B------:R-:W-:-:S04]  /*1520*/  FSETP.GT.AND P1, PT, R15, R4, PT ;  /* 0x000000040f00720b */ /* 0x000fc80003f24000 */
        /* <DEDUP_REMOVED lines=10> */
[----:B------:R-:W-:-:S08]  /*15d0*/  @P5 VIADD R6, R10, 0x6 ;  /* 0x000000060a065836 */ /* 0x000fd00000000000 */
[C---:B------:R-:W-:Y:S02]  /*15e0*/  @P3 VIADD R6, R10.reuse, 0x7 ;  /* 0x000000070a063836 */ /* 0x040fe40000000000 */
[----:B------:R-:W-:-:S07]  /*15f0*/  VIADD R10, R10, 0x8 ;  /* 0x000000080a0a7836 */ /* 0x000fce0000000000 */
.L_x_19:
        /* <DEDUP_REMOVED lines=22> */
[----:B------:R-:W-:-:S08]  /*1760*/  @P3 VIADD R6, R10, 0x2 ;  /* 0x000000020a063836 */ /* 0x000fd00000000000 */
[C---:B------:R-:W-:Y:S02]  /*1770*/  @P4 VIADD R6, R10.reuse, 0x3 ;  /* 0x000000030a064836 */ /* 0x040fe40000000000 */
[----:B------:R-:W-:-:S07]  /*1780*/  VIADD R10, R10, 0x4 ;  /* 0x000000040a0a7836 */ /* 0x000fce0000000000 */
.L_x_20:
[----:B------:R-:W-:Y:S05]  /*1790*/  @!P1 BRA `(.L_x_18) ;  /* 0x0000000000389947 */ /* 0x000fea0003800000 */
[----:B------:R-:W0:Y:S01]  /*17a0*/  LDC.64 R4, c[0x0][0x3a8] ;  /* 0x0000ea00ff047b82 */ /* 0x000e220000000a00 */
[----:B--2---:R-:W-:Y:S01]  /*17b0*/  IMAD.IADD R11, R9, 0x1, R10 ;  /* 0x00000001090b7824 */ /* 0x004fe200078e020a */
[----:B------:R-:W-:Y:S01]  /*17c0*/  PRMT R9, R10, 0x7610, R9 ;  /* 0x000076100a097816 */ /* 0x000fe20000000009 */
[----:B------:R-:W-:-:S07]  /*17d0*/  IMAD.MOV R0, RZ, RZ, -R0 ;  /* 0x000000ffff007224 */ /* 0x000fce00078e0a00 */
.L_x_21:
[----:B0-----:R-:W-:-:S06]  /*17e0*/  IMAD.WIDE R2, R11, 0x4, R4 ;  /* 0x000000040b027825 */ /* 0x001fcc00078e0204 */
[----:B------:R-:W2:Y:S01]  /*17f0*/  LDG.E R2, desc[UR4][R2.64] ;  /* 0x0000000402027981 */ /* 0x000ea2000c1e1900 */
[----:B------:R-:W-:Y:S02]  /*1800*/  VIADD R0, R0, 0x1 ;  /* 0x0000000100007836 */ /* 0x000fe40000000000 */
[----:B------:R-:W-:-:S03]  /*1810*/  VIADD R11, R11, 0x1 ;  /* 0x000000010b0b7836 */ /* 0x000fc60000000000 */
[----:B------:R-:W-:Y:S02]  /*1820*/  ISETP.NE.AND P1, PT, R0, RZ, PT ;  /* 0x000000ff0000720c */ /* 0x000fe40003f25270 */
[----:B--2---:R-:W-:-:S04]  /*1830*/  FSETP.GT.AND P0, PT, R2, R7, PT ;  /* 0x000000070200720b */ /* 0x004fc80003f04000 */
[C---:B------:R-:W-:Y:S01]  /*1840*/  SEL R6, R9.reuse, R6, P0 ;  /* 0x0000000609067207 */ /* 0x040fe20000000000 */
[----:B------:R-:W-:Y:S01]  /*1850*/  VIADD R9, R9, 0x1 ;  /* 0x0000000109097836 */ /* 0x000fe20000000000 */
[----:B------:R-:W-:-:S05]  /*1860*/  FSEL R7, R2, R7, P0 ;  /* 0x0000000702077208 */ /* 0x000fca0000000000 */
[----:B------:R-:W-:Y:S05]  /*1870*/  @P1 BRA `(.L_x_21) ;  /* 0xfffffffc00d81947 */ /* 0x000fea000383ffff */
.L_x_18:
[----:B------:R-:W-:Y:S05]  /*1880*/  BSYNC.RECONVERGENT B0 ;  /* 0x0000000000007941 */ /* 0x000fea0003800200 */
.L_x_15:
[----:B------:R-:W0:Y:S02]  /*1890*/  LDC.64 R2, c[0x0][0x3b0] ;  /* 0x0000ec00ff027b82 */ /* 0x000e240000000a00 */
[----:B0-----:R-:W-:-:S05]  /*18a0*/  IMAD.WIDE R2, R8, 0x2, R2 ;  /* 0x0000000208027825 */ /* 0x001fca00078e0202 */
[----:B------:R-:W-:Y:S01]  /*18b0*/  STG.E.U16 desc[UR4][R2.64], R6 ;  /* 0x0000000602007986 */ /* 0x000fe2000c101504 */
[----:B------:R-:W-:Y:S05]  /*18c0*/  EXIT ;  /* 0x000000000000794d */ /* 0x000fea0003800000 */
.L_x_13:
[----:B------:R-:W0:Y:S02]  /*18d0*/  LDC.64 R2, c[0x0][0x3b0] ;  /* 0x0000ec00ff027b82 */ /* 0x000e240000000a00 */
[----:B0-----:R-:W-:-:S05]  /*18e0*/  IMAD.WIDE R2, R8, 0x2, R2 ;  /* 0x0000000208027825 */ /* 0x001fca00078e0202 */
[----:B------:R-:W-:Y:S01]  /*18f0*/  STG.E.U16 desc[UR4][R2.64], R10 ;  /* 0x0000000a02007986 */ /* 0x000fe2000c101504 */
[----:B------:R-:W-:Y:S05]  /*1900*/  EXIT ;  /* 0x000000000000794d */ /* 0x000fea0003800000 */
        .weak           $__internal_0_$__cuda_sm3x_div_rn_noftz_f32_slowpath
        .type           $__internal_0_$__cuda_sm3x_div_rn_noftz_f32_slowpath,@function
        .size           $__internal_0_$__cuda_sm3x_div_rn_noftz_f32_slowpath,(.L_x_56 - $__internal_0_$__cuda_sm3x_div_rn_noftz_f32_slowpath)
$__internal_0_$__cuda_sm3x_div_rn_noftz_f32_slowpath:
[----:B------:R-:W-:Y:S01]  /*1910*/  SHF.R.U32.HI R21, RZ, 0x17, R5 ;  /* 0x00000017ff157819 */ /* 0x000fe20000011605 */
[----:B------:R-:W-:Y:S01]  /*1920*/  BSSY.RECONVERGENT B2, `(.L_x_22) ;  /* 0x0000062000027945 */ /* 0x000fe20003800200 */
[----:B------:R-:W-:Y:S02]  /*1930*/  SHF.R.U32.HI R24, RZ, 0x17, R4 ;  /* 0x00000017ff187819 */ /* 0x000fe40000011604 */
[----:B------:R-:W-:Y:S02]  /*1940*/  LOP3.LUT R21, R21, 0xff, RZ, 0xc0, !PT ;  /* 0x000000ff15157812 */ /* 0x000fe400078ec0ff */
[----:B------:R-:W-:-:S03]  /*1950*/  LOP3.LUT R24, R24, 0xff, RZ, 0xc0, !PT ;  /* 0x000000ff18187812 */ /* 0x000fc600078ec0ff */
[----:B------:R-:W-:Y:S02]  /*1960*/  VIADD R26, R21, 0xffffffff ;  /* 0xffffffff151a7836 */ /* 0x000fe40000000000 */
[----:B------:R-:W-:-:S03]  /*1970*/  VIADD R25, R24, 0xffffffff ;  /* 0xffffffff18197836 */ /* 0x000fc60000000000 */
[----:B------:R-:W-:-:S04]  /*1980*/  ISETP.GT.U32.AND P0, PT, R26, 0xfd, PT ;  /* 0x000000fd1a00780c */ /* 0x000fc80003f04070 */
[----:B------:R-:W-:-:S13]  /*1990*/  ISETP.GT.U32.OR P0, PT, R25, 0xfd, P0 ;  /* 0x000000fd1900780c */ /* 0x000fda0000704470 */
[----:B------:R-:W-:Y:S01]  /*19a0*/  @!P0 IMAD.MOV.U32 R23, RZ, RZ, RZ ;  /* 0x000000ffff178224 */ /* 0x000fe200078e00ff */
[----:B------:R-:W-:Y:S06]  /*19b0*/  @!P0 BRA `(.L_x_23) ;  /* 0x00000000005c8947 */ /* 0x000fec0003800000 */
[----:B------:R-:W-:Y:S02]  /*19c0*/  FSETP.GTU.FTZ.AND P0, PT, |R4|, +INF , PT ;  /* 0x7f8000000400780b */ /* 0x000fe40003f1c200 */
[----:B------:R-:W-:-:S04]  /*19d0*/  FSETP.GTU.FTZ.AND P1, PT, |R5|, +INF , PT ;  /* 0x7f8000000500780b */ /* 0x000fc80003f3c200 */
[----:B------:R-:W-:-:S13]  /*19e0*/  PLOP3.LUT P0, PT, P0, P1, PT, 0xf8, 0x8f ;  /* 0x00000000008f781c */ /* 0x000fda0000703f70 */
[----:B------:R-:W-:Y:S05]  /*19f0*/  @P0 BRA `(.L_x_24) ;  /* 0x00000004004c0947 */ /* 0x000fea0003800000 */
[----:B------:R-:W-:-:S13]  /*1a00*/  LOP3.LUT P0, RZ, R5, 0x7fffffff, R4, 0xc8, !PT ;  /* 0x7fffffff05ff7812 */ /* 0x000fda000780c804 */
[----:B------:R-:W-:Y:S05]  /*1a10*/  @!P0 BRA `(.L_x_25) ;  /* 0x00000004003c8947 */ /* 0x000fea0003800000 */
[C---:B------:R-:W-:Y:S02]  /*1a20*/  FSETP.NEU.FTZ.AND P0, PT, |R4|.reuse, +INF , PT ;  /* 0x7f8000000400780b */ /* 0x040fe40003f1d200 */
[----:B------:R-:W-:Y:S02]  /*1a30*/  FSETP.NEU.FTZ.AND P2, PT, |R5|, +INF , PT ;  /* 0x7f8000000500780b */ /* 0x000fe40003f5d200 */
[----:B------:R-:W-:-:S11]  /*1a40*/  FSETP.NEU.FTZ.AND P1, PT, |R4|, +INF , PT ;  /* 0x7f8000000400780b */ /* 0x000fd60003f3d200 */
[----:B------:R-:W-:Y:S05]  /*1a50*/  @!P2 BRA !P0, `(.L_x_25) ;  /* 0x00000004002ca947 */ /* 0x000fea0004000000 */
[----:B------:R-:W-:-:S04]  /*1a60*/  LOP3.LUT P0, RZ, R4, 0x7fffffff, RZ, 0xc0, !PT ;  /* 0x7fffffff04ff7812 */ /* 0x000fc8000780c0ff */
[----:B------:R-:W-:-:S13]  /*1a70*/  PLOP3.LUT P0, PT, P2, P0, PT, 0x2f, 0xf2 ;  /* 0x0000000000f2781c */ /* 0x000fda0001700577 */
[----:B------:R-:W-:Y:S05]  /*1a80*/  @P0 BRA `(.L_x_26) ;  /* 0x0000000400180947 */ /* 0x000fea0003800000 */
[----:B------:R-:W-:-:S04]  /*1a90*/  LOP3.LUT P0, RZ, R5, 0x7fffffff, RZ, 0xc0, !PT ;  /* 0x7fffffff05ff7812 */ /* 0x000fc8000780c0ff */
[----:B------:R-:W-:-:S13]  /*1aa0*/  PLOP3.LUT P0, PT, P1, P0, PT, 0x2f, 0xf2 ;  /* 0x0000000000f2781c */ /* 0x000fda0000f00577 */
[----:B------:R-:W-:Y:S05]  /*1ab0*/  @P0 BRA `(.L_x_27) ;  /* 0x0000000400000947 */ /* 0x000fea0003800000 */
[----:B------:R-:W-:Y:S02]  /*1ac0*/  ISETP.GE.AND P0, PT, R25, RZ, PT ;  /* 0x000000ff1900720c */ /* 0x000fe40003f06270 */
[----:B------:R-:W-:-:S11]  /*1ad0*/  ISETP.GE.AND P1, PT, R26, RZ, PT ;  /* 0x000000ff1a00720c */ /* 0x000fd60003f26270 */
[----:B------:R-:W-:Y:S02]  /*1ae0*/  @P0 IMAD.MOV.U32 R23, RZ, RZ, RZ ;  /* 0x000000ffff170224 */ /* 0x000fe400078e00ff */
[----:B------:R-:W-:Y:S01]  /*1af0*/  @!P0 FFMA R4, R4, 1.84467440737095516160e+19, RZ ;  /* 0x5f80000004048823 */ /* 0x000fe200000000ff */
[----:B------:R-:W-:Y:S02]  /*1b00*/  @!P0 IMAD.MOV.U32 R23, RZ, RZ, -0x40 ;  /* 0xffffffc0ff178424 */ /* 0x000fe400078e00ff */
[----:B------:R-:W-:Y:S02]  /*1b10*/  @!P1 FFMA R5, R5, 1.84467440737095516160e+19, RZ ;  /* 0x5f80000005059823 */ /* 0x000fe400000000ff */
[----:B------:R-:W-:-:S07]  /*1b20*/  @!P1 VIADD R23, R23, 0x40 ;  /* 0x0000004017179836 */ /* 0x000fce0000000000 */
.L_x_23:
[----:B------:R-:W-:Y:S01]  /*1b30*/  LEA R26, R21, 0xc0800000, 0x17 ;  /* 0xc0800000151a7811 */ /* 0x000fe200078eb8ff */
[----:B------:R-:W-:Y:S01]  /*1b40*/  VIADD R24, R24, 0xffffff81 ;  /* 0xffffff8118187836 */ /* 0x000fe20000000000 */
[----:B------:R-:W-:Y:S03]  /*1b50*/  BSSY.RECONVERGENT B3, `(.L_x_28) ;  /* 0x0000035000037945 */ /* 0x000fe60003800200 */
[----:B------:R-:W-:Y:S02]  /*1b60*/  IMAD.IADD R27, R5, 0x1, -R26 ;  /* 0x00000001051b7824 */ /* 0x000fe400078e0a1a */
[C---:B------:R-:W-:Y:S01]  /*1b70*/  IMAD R4, R24.reuse, -0x800000, R4 ;  /* 0xff80000018047824 */ /* 0x040fe200078e0204 */
[----:B------:R-:W-:Y:S01]  /*1b80*/  IADD3 R24, PT, PT, R24, 0x7f, -R21 ;  /* 0x0000007f18187810 */ /* 0x000fe20007ffe815 */
[----:B------:R-:W0:Y:S01]  /*1b90*/  MUFU.RCP R26, R27 ;  /* 0x0000001b001a7308 */ /* 0x000e220000001000 */
[----:B------:R-:W-:-:S03]  /*1ba0*/  FADD.FTZ R5, -R27, -RZ ;  /* 0x800000ff1b057221 */ /* 0x000fc60000010100 */
[----:B------:R-:W-:Y:S02]  /*1bb0*/  IMAD.IADD R24, R24, 0x1, R23 ;  /* 0x0000000118187824 */ /* 0x000fe400078e0217 */
[----:B0-----:R-:W-:-:S04]  /*1bc0*/  FFMA R25, R26, R5, 1 ;  /* 0x3f8000001a197423 */ /* 0x001fc80000000005 */
[----:B------:R-:W-:-:S04]  /*1bd0*/  FFMA R26, R26, R25, R26 ;  /* 0x000000191a1a7223 */ /* 0x000fc8000000001a */
[----:B------:R-:W-:-:S04]  /*1be0*/  FFMA R25, R4, R26, RZ ;  /* 0x0000001a04197223 */ /* 0x000fc800000000ff */
[----:B------:R-:W-:-:S04]  /*1bf0*/  FFMA R28, R5, R25, R4 ;  /* 0x00000019051c7223 */ /* 0x000fc80000000004 */
[----:B------:R-:W-:-:S04]  /*1c00*/  FFMA R25, R26, R28, R25 ;  /* 0x0000001c1a197223 */ /* 0x000fc80000000019 */
[----:B------:R-:W-:-:S04]  /*1c10*/  FFMA R4, R5, R25, R4 ;  /* 0x0000001905047223 */ /* 0x000fc80000000004 */
[----:B------:R-:W-:-:S05]  /*1c20*/  FFMA R5, R26, R4, R25 ;  /* 0x000000041a057223 */ /* 0x000fca0000000019 */
[----:B------:R-:W-:-:S04]  /*1c30*/  SHF.R.U32.HI R21, RZ, 0x17, R5 ;  /* 0x00000017ff157819 */ /* 0x000fc80000011605 */
[----:B------:R-:W-:-:S05]  /*1c40*/  LOP3.LUT R21, R21, 0xff, RZ, 0xc0, !PT ;  /* 0x000000ff15157812 */ /* 0x000fca00078ec0ff */
[----:B------:R-:W-:-:S04]  /*1c50*/  IMAD.IADD R21, R21, 0x1, R24 ;  /* 0x0000000115157824 */ /* 0x000fc800078e0218 */
[----:B------:R-:W-:-:S05]  /*1c60*/  VIADD R23, R21, 0xffffffff ;  /* 0xffffffff15177836 */ /* 0x000fca0000000000 */
[----:B------:R-:W-:-:S13]  /*1c70*/  ISETP.GE.U32.AND P0, PT, R23, 0xfe, PT ;  /* 0x000000fe1700780c */ /* 0x000fda0003f06070 */
[----:B------:R-:W-:Y:S05]  /*1c80*/  @!P0 BRA `(.L_x_29) ;  /* 0x0000000000808947 */ /* 0x000fea0003800000 */
[----:B------:R-:W-:-:S13]  /*1c90*/  ISETP.GT.AND P0, PT, R21, 0xfe, PT ;  /* 0x000000fe1500780c */ /* 0x000fda0003f04270 */
[----:B------:R-:W-:Y:S05]  /*1ca0*/  @P0 BRA `(.L_x_30) ;  /* 0x00000000006c0947 */ /* 0x000fea0003800000 */
[----:B------:R-:W-:-:S13]  /*1cb0*/  ISETP.GE.AND P0, PT, R21, 0x1, PT ;  /* 0x000000011500780c */ /* 0x000fda0003f06270 */
[----:B------:R-:W-:Y:S05]  /*1cc0*/  @P0 BRA `(.L_x_31) ;  /* 0x0000000000740947 */ /* 0x000fea0003800000 */
[----:B------:R-:W-:Y:S02]  /*1cd0*/  ISETP.GE.AND P0, PT, R21, -0x18, PT ;  /* 0xffffffe81500780c */ /* 0x000fe40003f06270 */
[----:B------:R-:W-:-:S11]  /*1ce0*/  LOP3.LUT R5, R5, 0x80000000, RZ, 0xc0, !PT ;  /* 0x8000000005057812 */ /* 0x000fd600078ec0ff */
[----:B------:R-:W-:Y:S05]  /*1cf0*/  @!P0 BRA `(.L_x_31) ;  /* 0x0000000000688947 */ /* 0x000fea0003800000 */
[CCC-:B------:R-:W-:Y:S01]  /*1d00*/  FFMA.RZ R23, R26.reuse, R4.reuse, R25.reuse ;  /* 0x000000041a177223 */ /* 0x1c0fe2000000c019 */
[C---:B------:R-:W-:Y:S02]  /*1d10*/  ISETP.NE.AND P2, PT, R21.reuse, RZ, PT ;  /* 0x000000ff1500720c */ /* 0x040fe40003f45270 */
[----:B------:R-:W-:Y:S02]  /*1d20*/  ISETP.NE.AND P1, PT, R21, RZ, PT ;  /* 0x000000ff1500720c */ /* 0x000fe40003f25270 */
[----:B------:R-:W-:Y:S01]  /*1d30*/  LOP3.LUT R24, R23, 0x7fffff, RZ, 0xc0, !PT ;  /* 0x007fffff17187812 */ /* 0x000fe200078ec0ff */
[CCC-:B------:R-:W-:Y:S01]  /*1d40*/  FFMA.RP R23, R26.reuse, R4.reuse, R25.reuse ;  /* 0x000000041a177223 */ /* 0x1c0fe20000008019 */
[----:B------:R-:W-:Y:S01]  /*1d50*/  FFMA.RM R4, R26, R4, R25 ;  /* 0x000000041a047223 */ /* 0x000fe20000004019 */
[----:B------:R-:W-:Y:S01]  /*1d60*/  VIADD R25, R21, 0x20 ;  /* 0x0000002015197836 */ /* 0x000fe20000000000 */
[----:B------:R-:W-:Y:S01]  /*1d70*/  LOP3.LUT R24, R24, 0x800000, RZ, 0xfc, !PT ;  /* 0x0080000018187812 */ /* 0x000fe200078efcff */
[----:B------:R-:W-:-:S02]  /*1d80*/  IMAD.MOV R21, RZ, RZ, -R21 ;  /* 0x000000ffff157224 */ /* 0x000fc400078e0a15 */
[----:B------:R-:W-:Y:S02]  /*1d90*/  FSETP.NEU.FTZ.AND P0, PT, R23, R4, PT ;  /* 0x000000041700720b */ /* 0x000fe40003f1d000 */
[----:B------:R-:W-:Y:S02]  /*1da0*/  SHF.L.U32 R25, R24, R25, RZ ;  /* 0x0000001918197219 */ /* 0x000fe400000006ff */
[----:B------:R-:W-:Y:S02]  /*1db0*/  SEL R21, R21, RZ, P2 ;  /* 0x000000ff15157207 */ /* 0x000fe40001000000 */
[----:B------:R-:W-:Y:S02]  /*1dc0*/  ISETP.NE.AND P1, PT, R25, RZ, P1 ;  /* 0x000000ff1900720c */ /* 0x000fe40000f25270 */
[----:B------:R-:W-:Y:S02]  /*1dd0*/  SHF.R.U32.HI R21, RZ, R21, R24 ;  /* 0x00000015ff157219 */ /* 0x000fe40000011618 */
[----:B------:R-:W-:-:S02]  /*1de0*/  PLOP3.LUT P0, PT, P0, P1, PT, 0xf8, 0x8f ;  /* 0x00000000008f781c */ /* 0x000fc40000703f70 */
[----:B------:R-:W-:Y:S02]  /*1df0*/  SHF.R.U32.HI R23, RZ, 0x1, R21 ;  /* 0x00000001ff177819 */ /* 0x000fe40000011615 */
[----:B------:R-:W-:-:S04]  /*1e00*/  SEL R4, RZ, 0x1, !P0 ;  /* 0x00000001ff047807 */ /* 0x000fc80004000000 */
[----:B------:R-:W-:-:S04]  /*1e10*/  LOP3.LUT R4, R4, 0x1, R23, 0xf8, !PT ;  /* 0x0000000104047812 */ /* 0x000fc800078ef817 */
[----:B------:R-:W-:-:S05]  /*1e20*/  LOP3.LUT R4, R4, R21, RZ, 0xc0, !PT ;  /* 0x0000001504047212 */ /* 0x000fca00078ec0ff */
[----:B------:R-:W-:-:S05]  /*1e30*/  IMAD.IADD R4, R23, 0x1, R4 ;  /* 0x0000000117047824 */ /* 0x000fca00078e0204 */
[----:B------:R-:W-:Y:S01]  /*1e40*/  LOP3.LUT R5, R4, R5, RZ, 0xfc, !PT ;  /* 0x0000000504057212 */ /* 0x000fe200078efcff */
[----:B------:R-:W-:Y:S06]  /*1e50*/  BRA `(.L_x_31) ;  /* 0x0000000000107947 */ /* 0x000fec0003800000 */
.L_x_30:
[----:B------:R-:W-:-:S04]  /*1e60*/  LOP3.LUT R5, R5, 0x80000000, RZ, 0xc0, !PT ;  /* 0x8000000005057812 */ /* 0x000fc800078ec0ff */
[----:B------:R-:W-:Y:S01]  /*1e70*/  LOP3.LUT R5, R5, 0x7f800000, RZ, 0xfc, !PT ;  /* 0x7f80000005057812 */ /* 0x000fe200078efcff */
[----:B------:R-:W-:Y:S06]  /*1e80*/  BRA `(.L_x_31) ;  /* 0x0000000000047947 */ /* 0x000fec0003800000 */
.L_x_29:
[----:B------:R-:W-:-:S07]  /*1e90*/  IMAD R5, R24, 0x800000, R5 ;  /* 0x0080000018057824 */ /* 0x000fce00078e0205 */
.L_x_31:
[----:B------:R-:W-:Y:S05]  /*1ea0*/  BSYNC.RECONVERGENT B3 ;  /* 0x0000000000037941 */ /* 0x000fea0003800200 */
.L_x_28:
[----:B------:R-:W-:Y:S05]  /*1eb0*/  BRA `(.L_x_32) ;  /* 0x0000000000207947 */ /* 0x000fea0003800000 */
.L_x_27:
[----:B------:R-:W-:-:S04]  /*1ec0*/  LOP3.LUT R5, R5, 0x80000000, R4, 0x48, !PT ;  /* 0x8000000005057812 */ /* 0x000fc800078e4804 */
[----:B------:R-:W-:Y:S01]  /*1ed0*/  LOP3.LUT R5, R5, 0x7f800000, RZ, 0xfc, !PT ;  /* 0x7f80000005057812 */ /* 0x000fe200078efcff */
[----:B------:R-:W-:Y:S06]  /*1ee0*/  BRA `(.L_x_32) ;  /* 0x0000000000147947 */ /* 0x000fec0003800000 */
.L_x_26:
[----:B------:R-:W-:Y:S01]  /*1ef0*/  LOP3.LUT R5, R5, 0x80000000, R4, 0x48, !PT ;  /* 0x8000000005057812 */ /* 0x000fe200078e4804 */
[----:B------:R-:W-:Y:S06]  /*1f00*/  BRA `(.L_x_32) ;  /* 0x00000000000c7947 */ /* 0x000fec0003800000 */
.L_x_25:
[----:B------:R-:W0:Y:S01]  /*1f10*/  MUFU.RSQ R5, -QNAN ;  /* 0xffc0000000057908 */ /* 0x000e220000001400 */
[----:B------:R-:W-:Y:S05]  /*1f20*/  BRA `(.L_x_32) ;  /* 0x0000000000047947 */ /* 0x000fea0003800000 */
.L_x_24:
[----:B------:R-:W-:-:S07]  /*1f30*/  FADD.FTZ R5, R4, R5 ;  /* 0x0000000504057221 */ /* 0x000fce0000010000 */
.L_x_32:
[----:B------:R-:W-:Y:S05]  /*1f40*/  BSYNC.RECONVERGENT B2 ;  /* 0x0000000000027941 */ /* 0x000fea0003800200 */
.L_x_22:
[----:B0-----:R-:W-:Y:S02]  /*1f50*/  IMAD.MOV.U32 R21, RZ, RZ, R5 ;  /* 0x000000ffff157224 */ /* 0x001fe400078e0005 */
[----:B------:R-:W-:Y:S02]  /*1f60*/  IMAD.MOV.U32 R4, RZ, RZ, R22 ;  /* 0x000000ffff047224 */ /* 0x000fe400078e0016 */
[----:B------:R-:W-:-:S04]  /*1f70*/  IMAD.MOV.U32 R5, RZ, RZ, 0x0 ;  /* 0x00000000ff057424 */ /* 0x000fc800078e00ff */
[----:B------:R-:W-:Y:S05]  /*1f80*/  RET.REL.NODEC R4 `(_Z25evaluate_image_using_treeiiiiiPtPfS0_S_) ;  /* 0xffffffe0041c7950 */ /* 0x000fea0003c3ffff */
.L_x_33:
[----:B------:R-:W-:-:S00]  /*1f90*/  BRA `(.L_x_33) ;  /* 0xfffffffc00fc7947 */ /* 0x000fc0000383ffff */
[----:B------:R-:W-:-:S00]  /*1fa0*/  NOP ;  /* 0x0000000000007918 */ /* 0x000fc00000000000 */
        /* <DEDUP_REMOVED lines=13> */
.L_x_56:


//--------------------- .text._Z24evaluate_random_featuresiiiiiiPtS_PfPiS1_Py --------------------------
	.section	.text._Z24evaluate_random_featuresiiiiiiPtS_PfPiS1_Py,"ax",@progbits
	.align	128
        .global         _Z24evaluate_random_featuresiiiiiiPtS_PfPiS1_Py
        .type           _Z24evaluate_random_featuresiiiiiiPtS_PfPiS1_Py,@function
        .size           _Z24evaluate_random_featuresiiiiiiPtS_PfPiS1_Py,(.L_x_57 - _Z24evaluate_random_featuresiiiiiiPtS_PfPiS1_Py)
        .other          _Z24evaluate_random_featuresiiiiiiPtS_PfPiS1_Py,@"STO_CUDA_ENTRY STV_DEFAULT"
_Z24evaluate_random_featuresiiiiiiPtS_PfPiS1_Py:
.text._Z24evaluate_random_featuresiiiiiiPtS_PfPiS1_Py:
[----:B------:R-:W-:Y:S01]  /*0000*/  LDC R1, c[0x0][0x37c] ;  /* 0x0000df00ff017b82 */ /* 0x000fe20000000800 */
[----:B------:R-:W0:Y:S07]  /*0010*/  S2R R7, SR_TID.Y ;  /* 0x0000000000077919 */ /* 0x000e2e0000002200 */
[----:B------:R-:W1:Y:S01]  /*0020*/  LDC R8, c[0x0][0x360] ;  /* 0x0000d800ff087b82 */ /* 0x000e620000000800 */
[----:B------:R-:W1:Y:S07]  /*0030*/  S2R R9, SR_TID.X ;  /* 0x0000000000097919 */ /* 0x000e6e0000002100 */
[----:B------:R-:W0:Y:S08]  /*0040*/  S2UR UR5, SR_CTAID.Y ;  /* 0x00000000000579c3 */ /* 0x000e300000002600 */
[----:B------:R-:W0:Y:S08]  /*0050*/  LDC R6, c[0x0][0x364] ;  /* 0x0000d900ff067b82 */ /* 0x000e300000000800 */
[----:B------:R-:W2:Y:S08]  /*0060*/  LDC.64 R2, c[0x0][0x380] ;  /* 0x0000e000ff027b82 */ /* 0x000eb00000000a00 */
[----:B------:R-:W1:Y:S08]  /*0070*/  S2UR UR4, SR_CTAID.X ;  /* 0x00000000000479c3 */ /* 0x000e700000002500 */
[----:B------:R-:W3:Y:S01]  /*0080*/  LDC.64 R4, c[0x0][0x388] ;  /* 0x0000e200ff047b82 */ /* 0x000ee20000000a00 */
[----:B0-----:R-:W-:-:S02]  /*0090*/  IMAD R6, R6, UR5, R7 ;  /* 0x0000000506067c24 */ /* 0x001fc4000f8e0207 */
[----:B--2---:R-:W-:Y:S02]  /*00a0*/  IMAD R7, R3, R2, RZ ;  /* 0x0000000203077224 */ /* 0x004fe400078e02ff */
[----:B-1----:R-:W-:Y:S02]  /*00b0*/  IMAD R8, R8, UR4, R9 ;  /* 0x0000000408087c24 */ /* 0x002fe4000f8e0209 */
[----:B---3--:R-:W-:Y:S01]  /*00c0*/  IMAD R7, R7, R4, RZ ;  /* 0x0000000407077224 */ /* 0x008fe200078e02ff */
[----:B------:R-:W-:-:S04]  /*00d0*/  ISETP.GE.AND P0, PT, R6, R5, PT ;  /* 0x000000050600720c */ /* 0x000fc80003f06270 */
[----:B------:R-:W-:-:S13]  /*00e0*/  ISETP.GE.OR P0, PT, R8, R7, P0 ;  /* 0x000000070800720c */ /* 0x000fda0000706670 */
[----:B------:R-:W-:Y:S05]  /*00f0*/  @P0 EXIT ;  /* 0x000000000000094d */ /* 0x000fea0003800000 */
[----:B------:R-:W0:Y:S01]  /*0100*/  LDC.64 R10, c[0x0][0x3b0] ;  /* 0x0000ec00ff0a7b82 */ /* 0x000e220000000a00 */
[----:B------:R-:W1:Y:S01]  /*0110*/  LDCU.64 UR4, c[0x0][0x358] ;  /* 0x00006b00ff0477ac */ /* 0x000e620008000a00 */
[----:B0-----:R-:W-:-:S05]  /*0120*/  IMAD.WIDE R10, R8, 0x4, R10 ;  /* 0x00000004080a7825 */ /* 0x001fca00078e020a */
[----:B-1----:R0:W2:Y:S01]  /*0130*/  LDG.E R9, desc[UR4][R10.64] ;  /* 0x000000040a097981 */ /* 0x0020a2000c1e1900 */
[----:B------:R-:W-:-:S05]  /*0140*/  IMAD R5, R3, R4, RZ ;  /* 0x0000000403057224 */ /* 0x000fca00078e02ff */
[----:B------:R-:W-:-:S04]  /*0150*/  IABS R17, R5 ;  /* 0x0000000500117213 */ /* 0x000fc80000000000 */
[----:B------:R-:W1:Y:S01]  /*0160*/  I2F.RP R0, R17 ;  /* 0x0000001100007306 */ /* 0x000e620000209400 */
[----:B0-----:R-:W-:-:S05]  /*0170*/  IABS R10, R5 ;  /* 0x00000005000a7213 */ /* 0x001fca0000000000 */
[----:B------:R-:W-:Y:S02]  /*0180*/  IMAD.MOV R10, RZ, RZ, -R10 ;  /* 0x000000ffff0a7224 */ /* 0x000fe400078e0a0a */
[----:B-1----:R-:W0:Y:S02]  /*0190*/  MUFU.RCP R0, R0 ;  /* 0x0000000000007308 */ /* 0x002e240000001000 */
[----:B0-----:R-:W-:Y:S01]  /*01a0*/  VIADD R12, R0, 0xffffffe ;  /* 0x0ffffffe000c7836 */ /* 0x001fe20000000000 */
[----:B------:R-:W-:-:S05]  /*01b0*/  IABS R0, R3 ;  /* 0x0000000300007213 */ /* 0x000fca0000000000 */
[----:B------:R0:W1:Y:S02]  /*01c0*/  F2I.FTZ.U32.TRUNC.NTZ R13, R12 ;  /* 0x0000000c000d7305 */ /* 0x000064000021f000 */
[----:B0-----:R-:W-:Y:S02]  /*01d0*/  HFMA2 R12, -RZ, RZ, 0, 0 ;  /* 0x00000000ff0c7431 */ /* 0x001fe400000001ff */
[----:B-1----:R-:W-:-:S04]  /*01e0*/  IMAD.MOV R2, RZ, RZ, -R13 ;  /* 0x000000ffff027224 */ /* 0x002fc800078e0a0d */
[----:B------:R-:W-:Y:S01]  /*01f0*/  IMAD R15, R2, R17, RZ ;  /* 0x00000011020f7224 */ /* 0x000fe200078e02ff */
[----:B------:R-:W-:-:S03]  /*0200*/  IABS R2, R8 ;  /* 0x0000000800027213 */ /* 0x000fc60000000000 */
[----:B------:R-:W-:Y:S02]  /*0210*/  IMAD.HI.U32 R13, R13, R15, R12 ;  /* 0x0000000f0d0d7227 */ /* 0x000fe400078e000c */
[----:B------:R-:W0:Y:S04]  /*0220*/  I2F.RP R12, R0 ;  /* 0x00000000000c7306 */ /* 0x000e280000209400 */
[----:B------:R-:W-:-:S04]  /*0230*/  IMAD.HI.U32 R15, R13, R2, RZ ;  /* 0x000000020d0f7227 */ /* 0x000fc800078e00ff */
[----:B------:R-:W-:-:S05]  /*0240*/  IMAD R2, R15, R10, R2 ;  /* 0x0000000a0f027224 */ /* 0x000fca00078e0202 */
[----:B------:R-:W-:Y:S01]  /*0250*/  ISETP.GT.U32.AND P2, PT, R17, R2, PT ;  /* 0x000000021100720c */ /* 0x000fe20003f44070 */
[----:B0-----:R-:W0:-:S12]  /*0260*/  MUFU.RCP R12, R12 ;  /* 0x0000000c000c7308 */ /* 0x001e180000001000 */
[----:B------:R-:W-:Y:S02]  /*0270*/  @!P2 IMAD.IADD R2, R2, 0x1, -R17 ;  /* 0x000000010202a824 */ /* 0x000fe400078e0a11 */
[----:B------:R-:W-:Y:S01]  /*0280*/  @!P2 VIADD R15, R15, 0x1 ;  /* 0x000000010f0fa836 */ /* 0x000fe20000000000 */
[----:B------:R-:W-:Y:S02]  /*0290*/  ISETP.NE.AND P2, PT, R5, RZ, PT ;  /* 0x000000ff0500720c */ /* 0x000fe40003f45270 */
[----:B------:R-:W-:Y:S02]  /*02a0*/  ISETP.GE.U32.AND P0, PT, R2, R17, PT ;  /* 0x000000110200720c */ /* 0x000fe40003f06070 */
[----:B------:R-:W-:Y:S02]  /*02b0*/  LOP3.LUT R2, R8, R5, RZ, 0x3c, !PT ;  /* 0x0000000508027212 */ /* 0x000fe400078e3cff */
[----:B0-----:R-:W-:Y:S02]  /*02c0*/  IADD3 R10, PT, PT, R12, 0xffffffe, RZ ;  /* 0x0ffffffe0c0a7810 */ /* 0x001fe40007ffe0ff */
[----:B------:R-:W-:-:S02]  /*02d0*/  ISETP.GE.AND P1, PT, R2, RZ, PT ;  /* 0x000000ff0200720c */ /* 0x000fc40003f26270 */
[----:B------:R0:W1:Y:S05]  /*02e0*/  F2I.FTZ.U32.TRUNC.NTZ R11, R10 ;  /* 0x0000000a000b7305 */ /* 0x00006a000021f000 */
[----:B------:R-:W-:Y:S01]  /*02f0*/  @P0 VIADD R15, R15, 0x1 ;  /* 0x000000010f0f0836 */ /* 0x000fe20000000000 */
[----:B0-----:R-:W-:-:S05]  /*0300*/  MOV R10, RZ ;  /* 0x000000ff000a7202 */ /* 0x001fca0000000f00 */
[----:B------:R-:W-:Y:S02]  /*0310*/  @!P1 IADD3 R15, PT, PT, -R15, RZ, RZ ;  /* 0x000000ff0f0f9210 */ /* 0x000fe40007ffe1ff */
[----:B------:R-:W-:Y:S01]  /*0320*/  @!P2 LOP3.LUT R15, RZ, R5, RZ, 0x33, !PT ;  /* 0x00000005ff0fa212 */ /* 0x000fe200078e33ff */
[----:B-1----:R-:W-:-:S04]  /*0330*/  IMAD.MOV R13, RZ, RZ, -R11 ;  /* 0x000000ffff0d7224 */ /* 0x002fc800078e0a0b */
[----:B------:R-:W-:-:S04]  /*0340*/  IMAD.MOV R2, RZ, RZ, -R15 ;  /* 0x000000ffff027224 */ /* 0x000fc800078e0a0f */
[----:B------:R-:W-:Y:S02]  /*0350*/  IMAD R12, R5, R2, R8 ;  /* 0x00000002050c7224 */ /* 0x000fe400078e0208 */
[----:B------:R-:W-:-:S03]  /*0360*/  IMAD R5, R13, R0, RZ ;  /* 0x000000000d057224 */ /* 0x000fc600078e02ff */
[----:B------:R-:W-:Y:S01]  /*0370*/  IABS R2, R12 ;  /* 0x0000000c00027213 */ /* 0x000fe20000000000 */
[----:B------:R-:W-:-:S04]  /*0380*/  IMAD.HI.U32 R10, R11, R5, R10 ;  /* 0x000000050b0a7227 */ /* 0x000fc800078e000a */
[----:B------:R-:W-:-:S04]  /*0390*/  IMAD.MOV.U32 R5, RZ, RZ, R2 ;  /* 0x000000ffff057224 */ /* 0x000fc800078e0002 */
[----:B------:R-:W-:-:S04]  /*03a0*/  IMAD.HI.U32 R11, R10, R5, RZ ;  /* 0x000000050a0b7227 */ /* 0x000fc800078e00ff */
[----:B------:R-:W-:-:S04]  /*03b0*/  IMAD.MOV R2, RZ, RZ, -R11 ;  /* 0x000000ffff027224 */ /* 0x000fc800078e0a0b */
[----:B------:R-:W-:-:S05]  /*03c0*/  IMAD R5, R0, R2, R5 ;  /* 0x0000000200057224 */ /* 0x000fca00078e0205 */
[----:B------:R-:W-:-:S13]  /*03d0*/  ISETP.GT.U32.AND P2, PT, R0, R5, PT ;  /* 0x000000050000720c */ /* 0x000fda0003f44070 */
[-C--:B------:R-:W-:Y:S01]  /*03e0*/  @!P2 IADD3 R5, PT, PT, R5, -R0.reuse, RZ ;  /* 0x800000000505a210 */ /* 0x080fe20007ffe0ff */
[----:B------:R-:W-:Y:S01]  /*03f0*/  @!P2 VIADD R11, R11, 0x1 ;  /* 0x000000010b0ba836 */ /* 0x000fe20000000000 */
[----:B------:R-:W-:Y:S02]  /*0400*/  ISETP.NE.AND P2, PT, R3, RZ, PT ;  /* 0x000000ff0300720c */ /* 0x000fe40003f45270 */
[----:B------:R-:W-:Y:S02]  /*0410*/  ISETP.GE.U32.AND P0, PT, R5, R0, PT ;  /* 0x000000000500720c */ /* 0x000fe40003f06070 */
[----:B------:R-:W-:-:S04]  /*0420*/  LOP3.LUT R0, R12, R3, RZ, 0x3c, !PT ;  /* 0x000000030c007212 */ /* 0x000fc800078e3cff */
[----:B------:R-:W-:-:S07]  /*0430*/  ISETP.GE.AND P1, PT, R0, RZ, PT ;  /* 0x000000ff0000720c */ /* 0x000fce0003f26270 */
[----:B------:R-:W-:-:S06]  /*0440*/  @P0 VIADD R11, R11, 0x1 ;  /* 0x000000010b0b0836 */ /* 0x000fcc0000000000 */
[----:B------:R-:W-:Y:S02]  /*0450*/  @!P1 IADD3 R11, PT, PT, -R11, RZ, RZ ;  /* 0x000000ff0b0b9210 */ /* 0x000fe40007ffe1ff */
[----:B------:R-:W-:-:S05]  /*0460*/  @!P2 LOP3.LUT R11, RZ, R3, RZ, 0x33, !PT ;  /* 0x00000003ff0ba212 */ /* 0x000fca00078e33ff */
[----:B------:R-:W-:-:S04]  /*0470*/  IMAD.MOV R16, RZ, RZ, -R11 ;  /* 0x000000ffff107224 */ /* 0x000fc800078e0a0b */
[----:B------:R-:W-:Y:S01]  /*0480*/  IMAD R16, R3, R16, R12 ;  /* 0x0000001003107224 */ /* 0x000fe200078e020c */
[----:B--2---:R-:W-:-:S13]  /*0490*/  ISETP.NE.AND P0, PT, R9, -0x1, PT ;  /* 0xffffffff0900780c */ /* 0x004fda0003f05270 */
[----:B------:R-:W-:Y:S05]  /*04a0*/  @!P0 EXIT ;  /* 0x000000000000894d */ /* 0x000fea0003800000 */
[----:B------:R-:W-:Y:S01]  /*04b0*/  LOP3.LUT R0, R16, R11, R3, 0xfe, !PT ;  /* 0x0000000b10007212 */ /* 0x000fe200078efe03 */
[----:B------:R-:W0:Y:S01]  /*04c0*/  LDC.64 R12, c[0x0][0x3a8] ;  /* 0x0000ea00ff0c7b82 */ /* 0x000e220000000a00 */
[----:B------:R-:W-:Y:S02]  /*04d0*/  IMAD R17, R6, 0x5, RZ ;  /* 0x0000000506117824 */ /* 0x000fe400078e02ff */
[----:B------:R-:W-:Y:S01]  /*04e0*/  SHF.R.U32.HI R0, RZ, 0x1f, R0 ;  /* 0x0000001fff007819 */ /* 0x000fe20000011600 */
[----:B------:R-:W-:-:S03]  /*04f0*/  IMAD.MOV.U32 R10, RZ, RZ, RZ ;  /* 0x000000ffff0a7224 */ /* 0x000fc600078e00ff */
[----:B------:R-:W-:-:S04]  /*0500*/  ISETP.NE.U32.AND P0, PT, R0, 0x1, PT ;  /* 0x000000010000780c */ /* 0x000fc80003f05070 */
[----:B------:R-:W-:-:S13]  /*0510*/  ISETP.GE.OR P0, PT, R11, R4, !P0 ;  /* 0x000000040b00720c */ /* 0x000fda0004706670 */
[----:B------:R-:W1:Y:S01]  /*0520*/  @!P0 LDC.64 R18, c[0x0][0x398] ;  /* 0x0000e600ff128b82 */ /* 0x000e620000000a00 */
[----:B------:R-:W-:Y:S02]  /*0530*/  @!P0 IMAD R0, R15, R4, R11 ;  /* 0x000000040f008224 */ /* 0x000fe400078e020b */
[----:B0-----:R-:W-:-:S04]  /*0540*/  IMAD.WIDE.U32 R12, R17, 0x4, R12 ;  /* 0x00000004110c7825 */ /* 0x001fc800078e000c */
[----:B------:R-:W-:Y:S01]  /*0550*/  @!P0 IMAD R5, R0, R3, R16 ;  /* 0x0000000300058224 */ /* 0x000fe200078e0210 */
[----:B------:R0:W5:Y:S03]  /*0560*/  LDG.E R14, desc[UR4][R12.64+0x10] ;  /* 0x000010040c0e7981 */ /* 0x000166000c1e1900 */
[----:B-1----:R-:W-:-:S05]  /*0570*/  @!P0 IMAD.WIDE R18, R5, 0x2, R18 ;  /* 0x0000000205128825 */ /* 0x002fca00078e0212 */
[----:B------:R0:W5:Y:S01]  /*0580*/  @!P0 LDG.E.U16 R10, desc[UR4][R18.64] ;  /* 0x00000004120a8981 */ /* 0x000162000c1e1500 */
[----:B------:R-:W-:Y:S01]  /*0590*/  BSSY.RECONVERGENT B0, `(.L_x_34) ;  /* 0x000006b000007945 */ /* 0x000fe20003800200 */
[----:B------:R-:W-:-:S03]  /*05a0*/  MOV R17, RZ ;  /* 0x000000ff00117202 */ /* 0x000fc60000000f00 */
[----:B------:R-:W-:Y:S05]  /*05b0*/  @P0 BRA `(.L_x_35) ;  /* 0x0000000400a00947 */ /* 0x000fea0003800000 */
[----:B0-----:R-:W0:Y:S01]  /*05c0*/  LDC.64 R18, c[0x0][0x3a0] ;  /* 0x0000e800ff127b82 */ /* 0x001e220000000a00 */
[----:B------:R-:W-:-:S04]  /*05d0*/  IMAD R15, R15, R4, R11 ;  /* 0x000000040f0f7224 */ /* 0x000fc800078e020b */
[----:B------:R-:W-:-:S04]  /*05e0*/  IMAD R3, R15, R3, R16 ;  /* 0x000000030f037224 */ /* 0x000fc800078e0210 */
[----:B0-----:R-:W-:-:S05]  /*05f0*/  IMAD.WIDE R18, R3, 0x2, R18 ;  /* 0x0000000203127825 */ /* 0x001fca00078e0212 */
[----:B------:R-:W2:Y:S02]  /*0600*/  LDG.E.U16 R20, desc[UR4][R18.64] ;  /* 0x0000000412147981 */ /* 0x000ea4000c1e1500 */
[----:B--2---:R-:W-:-:S13]  /*0610*/  ISETP.NE.AND P0, PT, R20, RZ, PT ;  /* 0x000000ff1400720c */ /* 0x004fda0003f05270 */
[----:B------:R-:W-:Y:S05]  /*0620*/  @!P0 BRA `(.L_x_35) ;  /* 0x0000000400848947 */ /* 0x000fea0003800000 */
[----:B------:R-:W2:Y:S04]  /*0630*/  LDG.E R4, desc[UR4][R12.64] ;  /* 0x000000040c047981 */ /* 0x000ea8000c1e1900 */
[----:B------:R0:W5:Y:S04]  /*0640*/  LDG.E R3, desc[UR4][R12.64+0x4] ;  /* 0x000004040c037981 */ /* 0x000168000c1e1900 */
[----:B------:R0:W5:Y:S04]  /*0650*/  LDG.E R0, desc[UR4][R12.64+0x8] ;  /* 0x000008040c007981 */ /* 0x000168000c1e1900 */
[----:B------:R0:W5:Y:S01]  /*0660*/  LDG.E R2, desc[UR4][R12.64+0xc] ;  /* 0x00000c040c027981 */ /* 0x000162000c1e1900 */
[----:B------:R-:W1:Y:S01]  /*0670*/  I2F.U16 R17, R20 ;  /* 0x0000001400117306 */ /* 0x000e620000101000 */
[----:B------:R-:W-:Y:S07]  /*0680*/  BSSY.RECONVERGENT B1, `(.L_x_36) ;  /* 0x000000d000017945 */ /* 0x000fee0003800200 */
[----:B-1----:R-:W1:Y:S02]  /*0690*/  MUFU.RCP R18, R17 ;  /* 0x0000001100127308 */ /* 0x002e640000001000 */
[----:B-1----:R-:W-:-:S04]  /*06a0*/  FFMA R5, -R17, R18, 1 ;  /* 0x3f80000011057423 */ /* 0x002fc80000000112 */
[----:B------:R-:W-:Y:S02]  /*06b0*/  FFMA R5, R18, R5, R18 ;  /* 0x0000000512057223 */ /* 0x000fe40000000012 */
[----:B--2---:R-:W1:Y:S02]  /*06c0*/  FCHK P0, R4, R17 ;  /* 0x0000001104007302 */ /* 0x004e640000000000 */
[----:B------:R-:W-:-:S04]  /*06d0*/  FFMA R18, R4, R5, RZ ;  /* 0x0000000504127223 */ /* 0x000fc800000000ff */
[----:B------:R-:W-:-:S04]  /*06e0*/  FFMA R19, -R17, R18, R4 ;  /* 0x0000001211137223 */ /* 0x000fc80000000104 */
[----:B------:R-:W-:Y:S01]  /*06f0*/  FFMA R5, R5, R19, R18 ;  /* 0x0000001305057223 */ /* 0x000fe20000000012 */
[----:B01----:R-:W-:Y:S06]  /*0700*/  @!P0 BRA `(.L_x_37) ;  /* 0x0000000000108947 */ /* 0x003fec0003800000 */
[----:B------:R-:W-:Y:S01]  /*0710*/  IMAD.MOV.U32 R5, RZ, RZ, R17 ;  /* 0x000000ffff057224 */ /* 0x000fe200078e0011 */
[----:B------:R-:W-:-:S07]  /*0720*/  MOV R20, 0x740 ;  /* 0x0000074000147802 */ /* 0x000fce0000000f00 */
[----:B-----5:R-:W-:Y:S05]  /*0730*/  CALL.REL.NOINC `($__internal_1_$__cuda_sm3x_div_rn_noftz_f32_slowpath) ;  /* 0x0000000400887944 */ /* 0x020fea0003c00000 */
[----:B------:R-:W-:-:S07]  /*0740*/  IMAD.MOV.U32 R5, RZ, RZ, R13 ;  /* 0x000000ffff057224 */ /* 0x000fce00078e000d */
.L_x_37:
[----:B------:R-:W-:Y:S05]  /*0750*/  BSYNC.RECONVERGENT B1 ;  /* 0x0000000000017941 */ /* 0x000fea0003800200 */
.L_x_36:
        /* <DEDUP_REMOVED lines=8> */
[----:B-1----:R-:W-:-:S03]  /*07e0*/  IADD3 R12, PT, PT, R16, R5, RZ ;  /* 0x00000005100c7210 */ /* 0x002fc60007ffe0ff */
[----:B------:R-:W-:Y:S01]  /*07f0*/  FFMA R18, R19, R13, R4 ;  /* 0x0000000d13127223 */ /* 0x000fe20000000004 */
[----:B------:R-:W-:Y:S06]  /*0800*/  @!P0 BRA `(.L_x_39) ;  /* 0x0000000000148947 */ /* 0x000fec0003800000 */
[----:B------:R-:W-:Y:S01]  /*0810*/  IMAD.MOV.U32 R4, RZ, RZ, R3 ;  /* 0x000000ffff047224 */ /* 0x000fe200078e0003 */
[----:B------:R-:W-:Y:S01]  /*0820*/  MOV R20, 0x850 ;  /* 0x0000085000147802 */ /* 0x000fe20000000f00 */
[----:B------:R-:W-:-:S07]  /*0830*/  IMAD.MOV.U32 R5, RZ, RZ, R17 ;  /* 0x000000ffff057224 */ /* 0x000fce00078e0011 */
[----:B------:R-:W-:Y:S05]  /*0840*/  CALL.REL.NOINC `($__internal_1_$__cuda_sm3x_div_rn_noftz_f32_slowpath) ;  /* 0x0000000400447944 */ /* 0x000fea0003c00000 */
[----:B------:R-:W-:-:S07]  /*0850*/  MOV R18, R13 ;  /* 0x0000000d00127202 */ /* 0x000fce0000000f00 */
.L_x_39:
[----:B------:R-:W-:Y:S05]  /*0860*/  BSYNC.RECONVERGENT B1 ;  /* 0x0000000000017941 */ /* 0x000fea0003800200 */
.L_x_38:
        /* <DEDUP_REMOVED lines=12> */
[----:B------:R-:W-:Y:S02]  /*0930*/  MOV R5, R17 ;  /* 0x0000001100057202 */ /* 0x000fe40000000f00 */
[----:B------:R-:W-:-:S07]  /*0940*/  MOV R20, 0x960 ;  /* 0x0000096000147802 */ /* 0x000fce0000000f00 */
[----:B------:R-:W-:Y:S05]  /*0950*/  CALL.REL.NOINC `($__internal_1_$__cuda_sm3x_div_rn_noftz_f32_slowpath) ;  /* 0x0000000400007944 */ /* 0x000fea0003c00000 */
[----:B------:R-:W-:-:S07]  /*0960*/  IMAD.MOV.U32 R4, RZ, RZ, R13 ;  /* 0x000000ffff047224 */ /* 0x000fce00078e000d */
.L_x_41:
[----:B------:R-:W-:Y:S05]  /*0970*/  BSYNC.RECONVERGENT B1 ;  /* 0x0000000000017941 */ /* 0x000fea0003800200 */
.L_x_40:
        /* <DEDUP_REMOVED lines=11> */
[----:B------:R-:W-:Y:S01]  /*0a30*/  MOV R4, R2 ;  /* 0x0000000200047202 */ /* 0x000fe20000000f00 */
[----:B------:R-:W-:Y:S01]  /*0a40*/  IMAD.MOV.U32 R5, RZ, RZ, R17 ;  /* 0x000000ffff057224 */ /* 0x000fe200078e0011 */
[----:B------:R-:W-:-:S07]  /*0a50*/  MOV R20, 0xa70 ;  /* 0x00000a7000147802 */ /* 0x000fce0000000f00 */
[----:B------:R-:W-:Y:S05]  /*0a60*/  CALL.REL.NOINC `($__internal_1_$__cuda_sm3x_div_rn_noftz_f32_slowpath) ;  /* 0x0000000000bc7944 */ /* 0x000fea0003c00000 */
[----:B------:R-:W-:-:S07]  /*0a70*/  IMAD.MOV.U32 R0, RZ, RZ, R13 ;  /* 0x000000ffff007224 */ /* 0x000fce00078e000d */
.L_x_43:
[----:B------:R-:W-:Y:S05]  /*0a80*/  BSYNC.RECONVERGENT B1 ;  /* 0x0000000000017941 */ /* 0x000fea0003800200 */
.L_x_42:
[----:B------:R-:W0:Y:S01]  /*0a90*/  F2I.FLOOR.NTZ R0, R0 ;  /* 0x0000000000007305 */ /* 0x000e220000207100 */
[----:B------:R-:W1:Y:S01]  /*0aa0*/  LDCU UR6, c[0x0][0x388] ;  /* 0x00007100ff0677ac */ /* 0x000e620008000800 */
[----:B------:R-:W2:Y:S01]  /*0ab0*/  LDCU UR7, c[0x0][0x384] ;  /* 0x00007080ff0777ac */ /* 0x000ea20008000800 */
[----:B0-----:R-:W-:Y:S02]  /*0ac0*/  IADD3 R11, PT, PT, R11, R0, RZ ;  /* 0x000000000b0b7210 */ /* 0x001fe40007ffe0ff */
[----:B-1----:R-:W-:Y:S02]  /*0ad0*/  ISETP.GE.AND P0, PT, R3, UR6, PT ;  /* 0x0000000603007c0c */ /* 0x002fe4000bf06270 */
[----:B------:R-:W-:Y:S02]  /*0ae0*/  ISETP.GE.AND P1, PT, R11, UR6, PT ;  /* 0x000000060b007c0c */ /* 0x000fe4000bf26270 */
[C---:B------:R-:W-:Y:S02]  /*0af0*/  LOP3.LUT R3, R12.reuse, R3, RZ, 0xfc, !PT ;  /* 0x000000030c037212 */ /* 0x040fe400078efcff */
[----:B--2---:R-:W-:-:S02]  /*0b00*/  ISETP.GE.OR P0, PT, R12, UR7, P0 ;  /* 0x000000070c007c0c */ /* 0x004fc40008706670 */
[C---:B------:R-:W-:Y:S02]  /*0b10*/  LOP3.LUT R11, R16.reuse, R11, RZ, 0xfc, !PT ;  /* 0x0000000b100b7212 */ /* 0x040fe400078efcff */
[----:B------:R-:W-:Y:S02]  /*0b20*/  ISETP.GE.OR P1, PT, R16, UR7, P1 ;  /* 0x0000000710007c0c */ /* 0x000fe40008f26670 */
[----:B------:R-:W-:Y:S02]  /*0b30*/  ISETP.LT.OR P0, PT, R3, RZ, P0 ;  /* 0x000000ff0300720c */ /* 0x000fe40000701670 */
[----:B------:R-:W-:-:S11]  /*0b40*/  ISETP.LT.OR P1, PT, R11, RZ, P1 ;  /* 0x000000ff0b00720c */ /* 0x000fd60000f21670 */
[----:B------:R-:W0:Y:S01]  /*0b50*/  @!P0 LDC.64 R4, c[0x0][0x3a0] ;  /* 0x0000e800ff048b82 */ /* 0x000e220000000a00 */
[C---:B------:R-:W-:Y:S02]  /*0b60*/  @!P0 IMAD.IADD R11, R15.reuse, 0x1, R18 ;  /* 0x000000010f0b8824 */ /* 0x040fe400078e0212 */
[----:B------:R-:W-:Y:S02]  /*0b70*/  @!P1 IMAD.IADD R15, R15, 0x1, R0 ;  /* 0x000000010f0f9824 */ /* 0x000fe400078e0200 */
[----:B------:R-:W-:Y:S02]  /*0b80*/  @!P0 IMAD R11, R11, UR7, R12 ;  /* 0x000000070b0b8c24 */ /* 0x000fe4000f8e020c */
[----:B------:R-:W-:Y:S01]  /*0b90*/  @!P1 IMAD R15, R15, UR7, R16 ;  /* 0x000000070f0f9c24 */ /* 0x000fe2000f8e0210 */
[----:B------:R-:W1:Y:S01]  /*0ba0*/  @!P1 LDC.64 R2, c[0x0][0x3a0] ;  /* 0x0000e800ff029b82 */ /* 0x000e620000000a00 */
[----:B0-----:R-:W-:-:S06]  /*0bb0*/  @!P0 IMAD.WIDE R4, R11, 0x2, R4 ;  /* 0x000000020b048825 */ /* 0x001fcc00078e0204 */
[----:B------:R-:W2:Y:S01]  /*0bc0*/  @!P0 LDG.E.U16 R4, desc[UR4][R4.64] ;  /* 0x0000000404048981 */ /* 0x000ea2000c1e1500 */
[----:B-1----:R-:W-:-:S06]  /*0bd0*/  @!P1 IMAD.WIDE R2, R15, 0x2, R2 ;  /* 0x000000020f029825 */ /* 0x002fcc00078e0202 */
[----:B------:R-:W3:Y:S01]  /*0be0*/  @!P1 LDG.E.U16 R2, desc[UR4][R2.64] ;  /* 0x0000000402029981 */ /* 0x000ee2000c1e1500 */
[----:B------:R-:W-:Y:S02]  /*0bf0*/  HFMA2 R17, -RZ, RZ, 0, 0 ;  /* 0x00000000ff117431 */ /* 0x000fe400000001ff */
[----:B------:R-:W-:Y:S01]  /*0c00*/  IMAD.MOV.U32 R0, RZ, RZ, RZ ;  /* 0x000000ffff007224 */ /* 0x000fe200078e00ff */
[----:B--2---:R-:W-:Y:S02]  /*0c10*/  @!P0 I2FP.F32.U32 R17, R4 ;  /* 0x0000000400118245 */ /* 0x004fe40000201000 */
[----:B---3--:R-:W-:-:S05]  /*0c20*/  @!P1 I2FP.F32.U32 R0, R2 ;  /* 0x0000000200009245 */ /* 0x008fca0000201000 */
[----:B------:R-:W-:-:S07]  /*0c30*/  FADD R17, -R0, R17 ;  /* 0x0000001100117221 */ /* 0x000fce0000000100 */
.L_x_35:
[----:B------:R-:W-:Y:S05]  /*0c40*/  BSYNC.RECONVERGENT B0 ;  /* 0x0000000000007941 */ /* 0x000fea0003800200 */
.L_x_34:
[----:B------:R-:W1:Y:S01]  /*0c50*/  LDCU.64 UR6, c[0x0][0x390] ;  /* 0x00007200ff0677ac */ /* 0x000e620008000a00 */
[----:B------:R-:W2:Y:S01]  /*0c60*/  LDC.64 R4, c[0x0][0x3b8] ;  /* 0x0000ee00ff047b82 */ /* 0x000ea20000000a00 */
[----:B-----5:R-:W-:Y:S01]  /*0c70*/  FSETP.GEU.AND P0, PT, R17, R14, PT ;  /* 0x0000000e1100720b */ /* 0x020fe20003f0e000 */
[----:B------:R-:W-:-:S03]  /*0c80*/  IMAD R7, R7, R6, R8 ;  /* 0x0000000607077224 */ /* 0x000fc600078e0208 */
[----:B------:R-:W-:-:S03]  /*0c90*/  SEL R0, RZ, 0x1, !P0 ;  /* 0x00000001ff007807 */ /* 0x000fc60004000000 */
[----:B------:R-:W3:Y:S02]  /*0ca0*/  LDC.64 R2, c[0x0][0x3c0] ;  /* 0x0000f000ff027b82 */ /* 0x000ee40000000a00 */
[----:B------:R-:W-:Y:S01]  /*0cb0*/  IMAD R9, R9, 0x2, R0 ;  /* 0x0000000209097824 */ /* 0x000fe200078e0200 */
[----:B-1----:R-:W-:Y:S01]  /*0cc0*/  SHF.L.U32 R0, R6, UR7, RZ ;  /* 0x0000000706007c19 */ /* 0x002fe200080006ff */
[----:B------:R-:W-:-:S03]  /*0cd0*/  IMAD.MOV.U32 R6, RZ, RZ, 0x1 ;  /* 0x00000001ff067424 */ /* 0x000fc600078e00ff */
[----:B------:R-:W-:Y:S01]  /*0ce0*/  IADD3 R11, PT, PT, R9, R0, RZ ;  /* 0x00000000090b7210 */ /* 0x000fe20007ffe0ff */
[----:B--2---:R-:W-:-:S04]  /*0cf0*/  IMAD.WIDE R4, R7, 0x4, R4 ;  /* 0x0000000407047825 */ /* 0x004fc800078e0204 */
[----:B------:R-:W-:Y:S01]  /*0d00*/  IMAD R11, R11, UR6, R10 ;  /* 0x000000060b0b7c24 */ /* 0x000fe2000f8e020a */
[----:B------:R-:W-:Y:S01]  /*0d10*/  STG.E desc[UR4][R4.64], R9 ;  /* 0x0000000904007986 */ /* 0x000fe2000c101904 */
[----:B------:R-:W-:Y:S02]  /*0d20*/  IMAD.MOV.U32 R7, RZ, RZ, 0x0 ;  /* 0x00000000ff077424 */ /* 0x000fe400078e00ff */
[----:B---3--:R-:W-:-:S05]  /*0d30*/  IMAD.WIDE R2, R11, 0x8, R2 ;  /* 0x000000080b027825 */ /* 0x008fca00078e0202 */
[----:B------:R-:W-:Y:S01]  /*0d40*/  REDG.E.ADD.64.STRONG.GPU desc[UR4][R2.64], R6 ;  /* 0x000000060200798e */ /* 0x000fe2000c12e504 */
[----:B------:R-:W-:Y:S05]  /*0d50*/  EXIT ;  /* 0x000000000000794d */ /* 0x000fea0003800000 */
        .weak           $__internal_1_$__cuda_sm3x_div_rn_noftz_f32_slowpath
        .type           $__internal_1_$__cuda_sm3x_div_rn_noftz_f32_slowpath,@function
        .size           $__internal_1_$__cuda_sm3x_div_rn_noftz_f32_slowpath,(.L_x_57 - $__internal_1_$__cuda_sm3x_div_rn_noftz_f32_slowpath)
$__internal_1_$__cuda_sm3x_div_rn_noftz_f32_slowpath:
[----:B------:R-:W-:Y:S01]  /*0d60*/  SHF.R.U32.HI R19, RZ, 0x17, R5 ;  /* 0x00000017ff137819 */ /* 0x000fe20000011605 */
[----:B------:R-:W-:Y:S01]  /*0d70*/  BSSY.RECONVERGENT B2, `(.L_x_44) ;  /* 0x0000062000027945 */ /* 0x000fe20003800200 */
[----:B------:R-:W-:Y:S02]  /*0d80*/  SHF.R.U32.HI R22, RZ, 0x17, R4 ;  /* 0x00000017ff167819 */ /* 0x000fe40000011604 */
[----:B------:R-:W-:Y:S02]  /*0d90*/  LOP3.LUT R19, R19, 0xff, RZ, 0xc0, !PT ;  /* 0x000000ff13137812 */ /* 0x000fe400078ec0ff */
[----:B------:R-:W-:Y:S02]  /*0da0*/  LOP3.LUT R22, R22, 0xff, RZ, 0xc0, !PT ;  /* 0x000000ff16167812 */ /* 0x000fe400078ec0ff */
[----:B------:R-:W-:-:S03]  /*0db0*/  IADD3 R23, PT, PT, R19, -0x1, RZ ;  /* 0xffffffff13177810 */ /* 0x000fc60007ffe0ff */
[----:B------:R-:W-:Y:S01]  /*0dc0*/  VIADD R21, R22, 0xffffffff ;  /* 0xffffffff16157836 */ /* 0x000fe20000000000 */
        /* <DEDUP_REMOVED lines=22> */
[----:B------:R-:W-:Y:S01]  /*0f30*/  @P0 MOV R13, RZ ;  /* 0x000000ff000d0202 */ /* 0x000fe20000000f00 */
[----:B------:R-:W-:Y:S02]  /*0f40*/  @!P0 IMAD.MOV.U32 R13, RZ, RZ, -0x40 ;  /* 0xffffffc0ff0d8424 */ /* 0x000fe400078e00ff */
[----:B------:R-:W-:Y:S01]  /*0f50*/  @!P0 FFMA R4, R4, 1.84467440737095516160e+19, RZ ;  /* 0x5f80000004048823 */ /* 0x000fe200000000ff */
[----:B------:R-:W-:Y:S01]  /*0f60*/  @!P1 FFMA R5, R5, 1.84467440737095516160e+19, RZ ;  /* 0x5f80000005059823 */ /* 0x000fe200000000ff */
[----:B------:R-:W-:-:S07]  /*0f70*/  @!P1 VIADD R13, R13, 0x40 ;  /* 0x000000400d0d9836 */ /* 0x000fce0000000000 */
.L_x_45:
[----:B------:R-:W-:Y:S01]  /*0f80*/  LEA R24, R19, 0xc0800000, 0x17 ;  /* 0xc080000013187811 */ /* 0x000fe200078eb8ff */
[----:B------:R-:W-:Y:S01]  /*0f90*/  VIADD R22, R22, 0xffffff81 ;  /* 0xffffff8116167836 */ /* 0x000fe20000000000 */
[----:B------:R-:W-:Y:S02]  /*0fa0*/  BSSY.RECONVERGENT B3, `(.L_x_50) ;  /* 0x0000035000037945 */ /* 0x000fe40003800200 */
[----:B------:R-:W-:Y:S01]  /*0fb0*/  IADD3 R23, PT, PT, -R24, R5, RZ ;  /* 0x0000000518177210 */ /* 0x000fe20007ffe1ff */
[C---:B------:R-:W-:Y:S01]  /*0fc0*/  IMAD R4, R22.reuse, -0x800000, R4 ;  /* 0xff80000016047824 */ /* 0x040fe200078e0204 */
[----:B------:R-:W-:Y:S02]  /*0fd0*/  IADD3 R22, PT, PT, R22, 0x7f, -R19 ;  /* 0x0000007f16167810 */ /* 0x000fe40007ffe813 */
[----:B------:R-:W0:Y:S01]  /*0fe0*/  MUFU.RCP R24, R23 ;  /* 0x0000001700187308 */ /* 0x000e220000001000 */
[----:B------:R-:W-:Y:S02]  /*0ff0*/  FADD.FTZ R21, -R23, -RZ ;  /* 0x800000ff17157221 */ /* 0x000fe40000010100 */
[----:B------:R-:W-:-:S02]  /*1000*/  IMAD.IADD R22, R22, 0x1, R13 ;  /* 0x0000000116167824 */ /* 0x000fc400078e020d */
        /* <DEDUP_REMOVED lines=8> */
[----:B------:R-:W-:-:S04]  /*1090*/  LOP3.LUT R19, R19, 0xff, RZ, 0xc0, !PT ;  /* 0x000000ff13137812 */ /* 0x000fc800078ec0ff */
[----:B------:R-:W-:-:S05]  /*10a0*/  IADD3 R19, PT, PT, R19, R22, RZ ;  /* 0x0000001613137210 */ /* 0x000fca0007ffe0ff */
        /* <DEDUP_REMOVED lines=10> */
[-CC-:B------:R-:W-:Y:S01]  /*1150*/  FFMA.RZ R13, R5, R21.reuse, R24.reuse ;  /* 0x00000015050d7223 */ /* 0x180fe2000000c018 */
[C---:B------:R-:W-:Y:S02]  /*1160*/  ISETP.NE.AND P2, PT, R19.reuse, RZ, PT ;  /* 0x000000ff1300720c */ /* 0x040fe40003f45270 */
[----:B------:R-:W-:Y:S02]  /*1170*/  ISETP.NE.AND P1, PT, R19, RZ, PT ;  /* 0x000000ff1300720c */ /* 0x000fe40003f25270 */
[----:B------:R-:W-:Y:S01]  /*1180*/  LOP3.LUT R22, R13, 0x7fffff, RZ, 0xc0, !PT ;  /* 0x007fffff0d167812 */ /* 0x000fe200078ec0ff */
[CCC-:B------:R-:W-:Y:S01]  /*1190*/  FFMA.RP R13, R5.reuse, R21.reuse, R24.reuse ;  /* 0x00000015050d7223 */ /* 0x1c0fe20000008018 */
[----:B------:R-:W-:Y:S01]  /*11a0*/  FFMA.RM R24, R5, R21, R24 ;  /* 0x0000001505187223 */ /* 0x000fe20000004018 */
[C---:B------:R-:W-:Y:S01]  /*11b0*/  VIADD R5, R19.reuse, 0x20 ;  /* 0x0000002013057836 */ /* 0x040fe20000000000 */
[----:B------:R-:W-:Y:S02]  /*11c0*/  LOP3.LUT R22, R22, 0x800000, RZ, 0xfc, !PT ;  /* 0x0080000016167812 */ /* 0x000fe400078efcff */
[----:B------:R-:W-:-:S02]  /*11d0*/  IADD3 R19, PT, PT, -R19, RZ, RZ ;  /* 0x000000ff13137210 */ /* 0x000fc40007ffe1ff */
[----:B------:R-:W-:Y:S02]  /*11e0*/  SHF.L.U32 R5, R22, R5, RZ ;  /* 0x0000000516057219 */ /* 0x000fe400000006ff */
[----:B------:R-:W-:Y:S02]  /*11f0*/  FSETP.NEU.FTZ.AND P0, PT, R13, R24, PT ;  /* 0x000000180d00720b */ /* 0x000fe40003f1d000 */
        /* <DEDUP_REMOVED lines=11> */
.L_x_52:
[----:B------:R-:W-:-:S04]  /*12b0*/  LOP3.LUT R4, R4, 0x80000000, RZ, 0xc0, !PT ;  /* 0x8000000004047812 */ /* 0x000fc800078ec0ff */
[----:B------:R-:W-:Y:S01]  /*12c0*/  LOP3.LUT R4, R4, 0x7f800000, RZ, 0xfc, !PT ;  /* 0x7f80000004047812 */ /* 0x000fe200078efcff */
[----:B------:R-:W-:Y:S06]  /*12d0*/  BRA `(.L_x_53) ;  /* 0x0000000000047947 */ /* 0x000fec0003800000 */
.L_x_51:
[----:B------:R-:W-:-:S07]  /*12e0*/  IMAD R4, R22, 0x800000, R4 ;  /* 0x0080000016047824 */ /* 0x000fce00078e0204 */
.L_x_53:
[----:B------:R-:W-:Y:S05]  /*12f0*/  BSYNC.RECONVERGENT B3 ;  /* 0x0000000000037941 */ /* 0x000fea0003800200 */
.L_x_50:
[----:B------:R-:W-:Y:S05]  /*1300*/  BRA `(.L_x_54) ;  /* 0x0000000000207947 */ /* 0x000fea0003800000 */
.L_x_49:
[----:B------:R-:W-:-:S04]  /*1310*/  LOP3.LUT R4, R5, 0x80000000, R4, 0x48, !PT ;  /* 0x8000000005047812 */ /* 0x000fc800078e4804 */
[----:B------:R-:W-:Y:S01]  /*1320*/  LOP3.LUT R4, R4, 0x7f800000, RZ, 0xfc, !PT ;  /* 0x7f80000004047812 */ /* 0x000fe200078efcff */
[----:B------:R-:W-:Y:S06]  /*1330*/  BRA `(.L_x_54) ;  /* 0x0000000000147947 */ /* 0x000fec0003800000 */
.L_x_48:
[----:B------:R-:W-:Y:S01]  /*1340*/  LOP3.LUT R4, R5, 0x80000000, R4, 0x48, !PT ;  /* 0x8000000005047812 */ /* 0x000fe200078e4804 */
[----:B------:R-:W-:Y:S06]  /*1350*/  BRA `(.L_x_54) ;  /* 0x00000000000c7947 */ /* 0x000fec0003800000 */
.L_x_47:
[----:B------:R-:W0:Y:S01]  /*1360*/  MUFU.RSQ R4, -QNAN ;  /* 0xffc0000000047908 */ /* 0x000e220000001400 */
[----:B------:R-:W-:Y:S05]  /*1370*/  BRA `(.L_x_54) ;  /* 0x0000000000047947 */ /* 0x000fea0003800000 */
.L_x_46:
[----:B------:R-:W-:-:S07]  /*1380*/  FADD.FTZ R4, R4, R5 ;  /* 0x0000000504047221 */ /* 0x000fce0000010000 */
.L_x_54:
[----:B------:R-:W-:Y:S05]  /*1390*/  BSYNC.RECONVERGENT B2 ;  /* 0x0000000000027941 */ /* 0x000fea0003800200 */
.L_x_44:
[----:B------:R-:W-:Y:S01]  /*13a0*/  HFMA2 R5, -RZ, RZ, 0, 0 ;  /* 0x00000000ff057431 */ /* 0x000fe200000001ff */
[----:B0-----:R-:W-:Y:S01]  /*13b0*/  MOV R13, R4 ;  /* 0x00000004000d7202 */ /* 0x001fe20000000f00 */
[----:B------:R-:W-:-:S04]  /*13c0*/  IMAD.MOV.U32 R4, RZ, RZ, R20 ;  /* 0x000000ffff047224 */ /* 0x000fc800078e0014 */
[----:B------:R-:W-:Y:S05]  /*13d0*/  RET.REL.NODEC R4 `(_Z24evaluate_random_featuresiiiiiiPtS_PfPiS1_Py) ;  /* 0xffffffec04087950 */ /* 0x000fea0003c3ffff */
.L_x_55:
        /* <DEDUP_REMOVED lines=10> */
.L_x_57:


//--------------------- .nv.shared.reserved.0     --------------------------
	.section	.nv.shared.reserved.0,"aw",@nobits
	.weak		__nv_reservedSMEM_offset_0_alias
	.size		__nv_reservedSMEM_offset_0_alias, 0, 64
	.other		__nv_reservedSMEM_offset_0_alias,@"STO_CUDA_RESERVED_SHARED STV_DEFAULT"
__nv_reservedSMEM_offset_0_alias:
	.zero		0
	.zero		64


//--------------------- .nv.constant0._Z25evaluate_image_using_treeiiiiiPtPfS0_S_ --------------------------
	.section	.nv.constant0._Z25evaluate_image_using_treeiiiiiPtPfS0_S_,"a",@progbits
	.sectionflags	@""
	.align	4
.nv.constant0._Z25evaluate_image_using_treeiiiiiPtPfS0_S_:
	.zero		952


//--------------------- .nv.constant0._Z24evaluate_random_featuresiiiiiiPtS_PfPiS1_Py --------------------------
	.section	.nv.constant0._Z24evaluate_random_featuresiiiiiiPtS_PfPiS1_Py,"a",@progbits
	.sectionflags	@""
	.align	4
.nv.constant0._Z24evaluate_random_featuresiiiiiiPtS_PfPiS1_Py:
	.zero		968


//--------------------- SYMBOLS --------------------------

	.type		.nv.reservedSmem.offset0,@object
	.size		.nv.reservedSmem.offset0,0x4
